//
// Generated by NVIDIA NVVM Compiler
//
// Compiler Build ID: CL-36424714
// Cuda compilation tools, release 13.0, V13.0.88
// Based on NVVM 20.0.0
//

.version 9.0
.target sm_100
.address_size 64

	// .globl	_Z12countCliquesPPiS_S_ii
.extern .func  (.param .b64 func_retval0) malloc
(
	.param .b64 malloc_param_0
)
;
.extern .func  (.param .b32 func_retval0) vprintf
(
	.param .b64 vprintf_param_0,
	.param .b64 vprintf_param_1
)
;
.extern .func free
(
	.param .b64 free_param_0
)
;
.global .align 1 .b8 $str[87] = {32, 49, 84, 104, 114, 101, 97, 100, 32, 37, 100, 46, 32, 86, 101, 114, 116, 105, 99, 101, 32, 105, 110, 105, 99, 105, 97, 108, 58, 32, 37, 100, 46, 32, 84, 97, 109, 97, 110, 104, 111, 32, 100, 97, 32, 102, 105, 108, 97, 58, 32, 37, 100, 46, 32, 86, 101, 114, 116, 105, 99, 101, 58, 32, 37, 100, 46, 32, 78, 117, 109, 32, 99, 108, 105, 113, 117, 101, 115, 58, 32, 37, 100, 46, 32, 10};
.global .align 1 .b8 $str$1[87] = {32, 50, 84, 104, 114, 101, 97, 100, 32, 37, 100, 46, 32, 86, 101, 114, 116, 105, 99, 101, 32, 105, 110, 105, 99, 105, 97, 108, 58, 32, 37, 100, 46, 32, 84, 97, 109, 97, 110, 104, 111, 32, 100, 97, 32, 102, 105, 108, 97, 58, 32, 37, 100, 46, 32, 86, 101, 114, 116, 105, 99, 101, 58, 32, 37, 100, 46, 32, 78, 117, 109, 32, 99, 108, 105, 113, 117, 101, 115, 58, 32, 37, 100, 46, 32, 10};
.global .align 1 .b8 $str$2[36] = {32, 51, 84, 104, 114, 101, 97, 100, 32, 37, 100, 46, 32, 84, 97, 109, 97, 110, 104, 111, 32, 100, 111, 32, 99, 108, 105, 113, 117, 101, 58, 32, 37, 100, 10};
.global .align 1 .b8 $str$3[120] = {32, 52, 84, 104, 114, 101, 97, 100, 32, 37, 100, 46, 32, 67, 108, 105, 113, 117, 101, 32, 100, 101, 32, 116, 97, 109, 97, 110, 104, 111, 32, 37, 100, 32, 101, 110, 99, 111, 110, 116, 114, 97, 100, 111, 46, 32, 86, 101, 114, 116, 105, 99, 101, 32, 105, 110, 105, 99, 105, 97, 108, 58, 32, 37, 100, 46, 32, 84, 97, 109, 97, 110, 104, 111, 32, 100, 97, 32, 102, 105, 108, 97, 58, 32, 37, 100, 46, 32, 86, 101, 114, 116, 105, 99, 101, 58, 32, 37, 100, 46, 32, 78, 117, 109, 32, 99, 108, 105, 113, 117, 101, 115, 58, 32, 37, 100, 46, 32, 10};
.global .align 1 .b8 $str$4[33] = {32, 53, 84, 104, 114, 101, 97, 100, 32, 37, 100, 46, 32, 85, 108, 116, 105, 109, 111, 32, 118, 101, 114, 116, 105, 99, 101, 58, 32, 37, 100, 10};
.global .align 1 .b8 $str$5[26] = {32, 54, 84, 104, 114, 101, 97, 100, 32, 37, 100, 46, 32, 86, 101, 114, 116, 105, 99, 101, 58, 32, 37, 100, 10};
.global .align 1 .b8 $str$6[57] = {32, 55, 84, 104, 114, 101, 97, 100, 32, 37, 100, 46, 32, 84, 97, 109, 97, 110, 104, 111, 32, 100, 97, 32, 118, 105, 122, 105, 110, 104, 97, 110, 195, 167, 97, 58, 32, 37, 100, 46, 32, 68, 111, 32, 118, 101, 114, 116, 105, 99, 101, 32, 37, 100, 46, 10};

.visible .entry _Z12countCliquesPPiS_S_ii(
	.param .u64 .ptr .align 1 _Z12countCliquesPPiS_S_ii_param_0,
	.param .u64 .ptr .align 1 _Z12countCliquesPPiS_S_ii_param_1,
	.param .u64 .ptr .align 1 _Z12countCliquesPPiS_S_ii_param_2,
	.param .u32 _Z12countCliquesPPiS_S_ii_param_3,
	.param .u32 _Z12countCliquesPPiS_S_ii_param_4
)
{
	.local .align 16 .b8 	__local_depot0[32];
	.reg .b64 	%SP;
	.reg .b64 	%SPL;
	.reg .pred 	%p<12>;
	.reg .b32 	%r<61>;
	.reg .b64 	%rd<74>;

	mov.u64 	%SPL, __local_depot0;
	cvta.local.u64 	%SP, %SPL;
	ld.param.u64 	%rd20, [_Z12countCliquesPPiS_S_ii_param_0];
	ld.param.u64 	%rd18, [_Z12countCliquesPPiS_S_ii_param_1];
	ld.param.u64 	%rd19, [_Z12countCliquesPPiS_S_ii_param_2];
	ld.param.u32 	%r20, [_Z12countCliquesPPiS_S_ii_param_3];
	ld.param.u32 	%r21, [_Z12countCliquesPPiS_S_ii_param_4];
	cvta.to.global.u64 	%rd1, %rd20;
	add.u64 	%rd21, %SP, 0;
	add.u64 	%rd2, %SPL, 0;
	mov.u32 	%r22, %ctaid.x;
	mov.u32 	%r23, %ntid.x;
	mov.u32 	%r24, %tid.x;
	mad.lo.s32 	%r1, %r22, %r23, %r24;
	setp.ge.s32 	%p1, %r1, %r21;
	@%p1 bra 	$L__BB0_17;
	cvta.to.global.u64 	%rd22, %rd18;
	{ // callseq 0, 0
	.param .b64 param0;
	st.param.b64 	[param0], 4;
	.param .b64 retval0;
	call.uni (retval0), 
	malloc, 
	(
	param0
	);
	ld.param.b64 	%rd23, [retval0];
	} // callseq 0
	{ // callseq 1, 0
	.param .b64 param0;
	st.param.b64 	[param0], 8;
	.param .b64 retval0;
	call.uni (retval0), 
	malloc, 
	(
	param0
	);
	ld.param.b64 	%rd73, [retval0];
	} // callseq 1
	mul.wide.s32 	%rd26, %r1, 4;
	add.s64 	%rd4, %rd22, %rd26;
	ld.global.u32 	%r27, [%rd4];
	st.u32 	[%rd23], %r27;
	st.u64 	[%rd73], %rd23;
	ld.global.u32 	%r28, [%rd4];
	st.local.v2.u32 	[%rd2], {%r1, %r28};
	mov.b64 	%rd27, 8;
	st.local.u64 	[%rd2+8], %rd27;
	mov.b32 	%r60, 1;
	st.local.v2.u32 	[%rd2+16], {%r28, %r60};
	mov.u64 	%rd28, $str;
	cvta.global.u64 	%rd29, %rd28;
	{ // callseq 2, 0
	.param .b64 param0;
	st.param.b64 	[param0], %rd29;
	.param .b64 param1;
	st.param.b64 	[param1], %rd21;
	.param .b32 retval0;
	call.uni (retval0), 
	vprintf, 
	(
	param0, 
	param1
	);
	ld.param.b32 	%r29, [retval0];
	} // callseq 2
	mov.b32 	%r59, 0;
$L__BB0_2:
	mov.u64 	%rd5, %rd73;
	mov.u32 	%r4, %r60;
	setp.ne.s32 	%p2, %r20, 1;
	add.s32 	%r60, %r4, -1;
	mul.wide.u32 	%rd31, %r60, 8;
	add.s64 	%rd32, %rd5, %rd31;
	ld.u64 	%rd6, [%rd32];
	ld.global.u32 	%r31, [%rd4];
	ld.u32 	%r32, [%rd6];
	st.local.v2.u32 	[%rd2], {%r1, %r31};
	mov.b64 	%rd33, 8;
	st.local.u64 	[%rd2+8], %rd33;
	st.local.v2.u32 	[%rd2+16], {%r32, %r4};
	mov.u64 	%rd34, $str$1;
	cvta.global.u64 	%rd35, %rd34;
	{ // callseq 3, 0
	.param .b64 param0;
	st.param.b64 	[param0], %rd35;
	.param .b64 param1;
	st.param.b64 	[param1], %rd21;
	.param .b32 retval0;
	call.uni (retval0), 
	vprintf, 
	(
	param0, 
	param1
	);
	ld.param.b32 	%r33, [retval0];
	} // callseq 3
	mov.b32 	%r8, 1;
	st.local.v2.u32 	[%rd2], {%r1, %r8};
	mov.u64 	%rd37, $str$2;
	cvta.global.u64 	%rd38, %rd37;
	{ // callseq 4, 0
	.param .b64 param0;
	st.param.b64 	[param0], %rd38;
	.param .b64 param1;
	st.param.b64 	[param1], %rd21;
	.param .b32 retval0;
	call.uni (retval0), 
	vprintf, 
	(
	param0, 
	param1
	);
	ld.param.b32 	%r35, [retval0];
	} // callseq 4
	@%p2 bra 	$L__BB0_4;
	ld.global.u32 	%r50, [%rd4];
	ld.u32 	%r51, [%rd6];
	st.local.v2.u32 	[%rd2], {%r1, %r8};
	st.local.u32 	[%rd2+8], %r50;
	mov.b64 	%rd65, 8;
	st.local.u64 	[%rd2+16], %rd65;
	st.local.v2.u32 	[%rd2+24], {%r51, %r60};
	mov.u64 	%rd66, $str$3;
	cvta.global.u64 	%rd67, %rd66;
	{ // callseq 11, 0
	.param .b64 param0;
	st.param.b64 	[param0], %rd67;
	.param .b64 param1;
	st.param.b64 	[param1], %rd21;
	.param .b32 retval0;
	call.uni (retval0), 
	vprintf, 
	(
	param0, 
	param1
	);
	ld.param.b32 	%r52, [retval0];
	} // callseq 11
	add.s32 	%r59, %r59, 1;
	mov.u64 	%rd73, %rd5;
	bra.uni 	$L__BB0_15;
$L__BB0_4:
	ld.u32 	%r37, [%rd6];
	st.local.v2.u32 	[%rd2], {%r1, %r37};
	mov.u64 	%rd39, $str$4;
	cvta.global.u64 	%rd40, %rd39;
	{ // callseq 5, 0
	.param .b64 param0;
	st.param.b64 	[param0], %rd40;
	.param .b64 param1;
	st.param.b64 	[param1], %rd21;
	.param .b32 retval0;
	call.uni (retval0), 
	vprintf, 
	(
	param0, 
	param1
	);
	ld.param.b32 	%r38, [retval0];
	} // callseq 5
	ld.u32 	%r40, [%rd6];
	st.local.v2.u32 	[%rd2], {%r1, %r40};
	mov.u64 	%rd42, $str$5;
	cvta.global.u64 	%rd43, %rd42;
	{ // callseq 6, 0
	.param .b64 param0;
	st.param.b64 	[param0], %rd43;
	.param .b64 param1;
	st.param.b64 	[param1], %rd21;
	.param .b32 retval0;
	call.uni (retval0), 
	vprintf, 
	(
	param0, 
	param1
	);
	ld.param.b32 	%r41, [retval0];
	} // callseq 6
	st.local.v2.u32 	[%rd2], {%r1, %r8};
	st.local.u32 	[%rd2+8], %r40;
	mov.u64 	%rd44, $str$6;
	cvta.global.u64 	%rd45, %rd44;
	{ // callseq 7, 0
	.param .b64 param0;
	st.param.b64 	[param0], %rd45;
	.param .b64 param1;
	st.param.b64 	[param1], %rd21;
	.param .b32 retval0;
	call.uni (retval0), 
	vprintf, 
	(
	param0, 
	param1
	);
	ld.param.b32 	%r43, [retval0];
	} // callseq 7
	mul.wide.s32 	%rd46, %r40, 8;
	add.s64 	%rd47, %rd1, %rd46;
	ld.global.u64 	%rd48, [%rd47];
	ld.u32 	%r10, [%rd48];
	setp.le.s32 	%p3, %r10, %r37;
	mov.u64 	%rd73, %rd5;
	@%p3 bra 	$L__BB0_15;
	ld.u32 	%r11, [%rd6];
	setp.eq.s32 	%p4, %r11, %r10;
	mov.u64 	%rd73, %rd5;
	@%p4 bra 	$L__BB0_15;
	mul.wide.s32 	%rd49, %r11, 8;
	add.s64 	%rd50, %rd1, %rd49;
	ld.global.u64 	%rd51, [%rd50];
	ld.u32 	%r45, [%rd51];
	setp.ne.s32 	%p5, %r45, %r10;
	mov.u64 	%rd73, %rd5;
	@%p5 bra 	$L__BB0_15;
	{ // callseq 8, 0
	.param .b64 param0;
	st.param.b64 	[param0], 8;
	.param .b64 retval0;
	call.uni (retval0), 
	malloc, 
	(
	param0
	);
	ld.param.b64 	%rd52, [retval0];
	} // callseq 8
	ld.u32 	%r47, [%rd6];
	st.u32 	[%rd52], %r47;
	st.u32 	[%rd52+4], %r10;
	add.s32 	%r48, %r4, 1;
	mul.wide.u32 	%rd53, %r48, 8;
	{ // callseq 9, 0
	.param .b64 param0;
	st.param.b64 	[param0], %rd53;
	.param .b64 retval0;
	call.uni (retval0), 
	malloc, 
	(
	param0
	);
	ld.param.b64 	%rd73, [retval0];
	} // callseq 9
	and.b32  	%r12, %r4, 3;
	setp.lt.u32 	%p6, %r4, 4;
	mov.b32 	%r58, 0;
	@%p6 bra 	$L__BB0_10;
	and.b32  	%r58, %r4, 2147483644;
	neg.s32 	%r57, %r58;
	add.s64 	%rd72, %rd5, 16;
	add.s64 	%rd71, %rd73, 16;
$L__BB0_9:
	ld.u64 	%rd55, [%rd72+-16];
	st.u64 	[%rd71+-16], %rd55;
	ld.u64 	%rd56, [%rd72+-8];
	st.u64 	[%rd71+-8], %rd56;
	ld.u64 	%rd57, [%rd72];
	st.u64 	[%rd71], %rd57;
	ld.u64 	%rd58, [%rd72+8];
	st.u64 	[%rd71+8], %rd58;
	add.s32 	%r57, %r57, 4;
	add.s64 	%rd72, %rd72, 32;
	add.s64 	%rd71, %rd71, 32;
	setp.ne.s32 	%p7, %r57, 0;
	@%p7 bra 	$L__BB0_9;
$L__BB0_10:
	setp.eq.s32 	%p8, %r12, 0;
	@%p8 bra 	$L__BB0_14;
	mul.wide.u32 	%rd59, %r58, 8;
	add.s64 	%rd15, %rd5, %rd59;
	ld.u64 	%rd60, [%rd15];
	add.s64 	%rd16, %rd73, %rd59;
	st.u64 	[%rd16], %rd60;
	setp.eq.s32 	%p9, %r12, 1;
	@%p9 bra 	$L__BB0_14;
	ld.u64 	%rd61, [%rd15+8];
	st.u64 	[%rd16+8], %rd61;
	setp.eq.s32 	%p10, %r12, 2;
	@%p10 bra 	$L__BB0_14;
	ld.u64 	%rd62, [%rd15+16];
	st.u64 	[%rd16+16], %rd62;
$L__BB0_14:
	mul.wide.u32 	%rd63, %r4, 8;
	add.s64 	%rd64, %rd73, %rd63;
	st.u64 	[%rd64], %rd52;
	{ // callseq 10, 0
	.param .b64 param0;
	st.param.b64 	[param0], %rd5;
	call.uni 
	free, 
	(
	param0
	);
	} // callseq 10
	mov.u32 	%r60, %r4;
$L__BB0_15:
	setp.ne.s32 	%p11, %r60, 0;
	@%p11 bra 	$L__BB0_2;
	cvta.to.global.u64 	%rd69, %rd19;
	atom.global.add.u32 	%r54, [%rd69], %r59;
	{ // callseq 12, 0
	.param .b64 param0;
	st.param.b64 	[param0], %rd73;
	call.uni 
	free, 
	(
	param0
	);
	} // callseq 12
$L__BB0_17:
	ret;

}


// ===== COMPILED SASS (sm_100) =====

	.target	sm_100

	.elftype	@"ET_EXEC"


//--------------------- .note.nv.tkinfo           --------------------------
	.section	.note.nv.tkinfo,"",@"SHT_NOTE"
	.sectionflags	@"SHF_NOTE_NV_TKINFO"
	.tkinfo
        /*0018*/ 	.word	0x00000002
        /*0030*/ 	.string	""
        /*0030*/ 	.string	"ptxas"
        /*0030*/ 	.string	"Cuda compilation tools, release 13.0, V13.0.88"
        /*0030*/ 	.string	"Build cuda_13.0.r13.0/compiler.36424714_0"
        /*0030*/ 	.string	"-arch sm_100 -m 64 "



//--------------------- .note.nv.cuinfo           --------------------------
	.section	.note.nv.cuinfo,"",@"SHT_NOTE"
	.sectionflags	@"SHF_NOTE_NV_CUINFO"
        /*0018*/ 	.short	0x0002
        /*001a*/ 	.short	0x0064
        /*001c*/ 	.short	0x0082
	.zero		2


//--------------------- .nv.info                  --------------------------
	.section	.nv.info,"",@"SHT_CUDA_INFO"
	.align	4


	//----- nvinfo : EIATTR_REGCOUNT
	.align		4
        /*0000*/ 	.byte	0x04, 0x2f
        /*0002*/ 	.short	(.L_8 - .L_7)
	.align		4
.L_7:
        /*0004*/ 	.word	index@(_Z12countCliquesPPiS_S_ii)
        /*0008*/ 	.word	0x00000028


	//----- nvinfo : EIATTR_FRAME_SIZE
	.align		4
.L_8:
        /*000c*/ 	.byte	0x04, 0x11
        /*000e*/ 	.short	(.L_10 - .L_9)
	.align		4
.L_9:
        /*0010*/ 	.word	index@(_Z12countCliquesPPiS_S_ii)
        /*0014*/ 	.word	0x00000020


	//----- nvinfo : EIATTR_MIN_STACK_SIZE
	.align		4
.L_10:
        /*0018*/ 	.byte	0x04, 0x12
        /*001a*/ 	.short	(.L_12 - .L_11)
	.align		4
.L_11:
        /*001c*/ 	.word	index@(_Z12countCliquesPPiS_S_ii)
        /*0020*/ 	.word	0x00000020
.L_12:


//--------------------- .nv.compat                --------------------------
	.section	.nv.compat,"",@"SHT_CUDA_COMPAT_INFO"
	.align	4
        /*0000*/ 	.byte	0x02, 0x09, 0x00, 0x00, 0x02, 0x02, 0x01, 0x00, 0x02, 0x05, 0x05, 0x00, 0x03, 0x07, 0x01, 0x01
        /*0010*/ 	.byte	0x02, 0x03, 0x00, 0x00, 0x02, 0x06, 0x01, 0x00, 0x04, 0x0b, 0x08, 0x00, 0x09, 0x00, 0x00, 0x00
        /*0020*/ 	.byte	0x00, 0x00, 0x00, 0x00


//--------------------- .nv.info._Z12countCliquesPPiS_S_ii --------------------------
	.section	.nv.info._Z12countCliquesPPiS_S_ii,"",@"SHT_CUDA_INFO"
	.sectionflags	@""
	.align	4


	//----- nvinfo : EIATTR_CUDA_API_VERSION
	.align		4
        /*0000*/ 	.byte	0x04, 0x37
        /*0002*/ 	.short	(.L_14 - .L_13)
.L_13:
        /*0004*/ 	.word	0x00000082


	//----- nvinfo : EIATTR_KPARAM_INFO
	.align		4
.L_14:
        /*0008*/ 	.byte	0x04, 0x17
        /*000a*/ 	.short	(.L_16 - .L_15)
.L_15:
        /*000c*/ 	.word	0x00000000
        /*0010*/ 	.short	0x0004
        /*0012*/ 	.short	0x001c
        /*0014*/ 	.byte	0x00, 0xf0, 0x11, 0x00


	//----- nvinfo : EIATTR_KPARAM_INFO
	.align		4
.L_16:
        /*0018*/ 	.byte	0x04, 0x17
        /*001a*/ 	.short	(.L_18 - .L_17)
.L_17:
        /*001c*/ 	.word	0x00000000
        /*0020*/ 	.short	0x0003
        /*0022*/ 	.short	0x0018
        /*0024*/ 	.byte	0x00, 0xf0, 0x11, 0x00


	//----- nvinfo : EIATTR_KPARAM_INFO
	.align		4
.L_18:
        /*0028*/ 	.byte	0x04, 0x17
        /*002a*/ 	.short	(.L_20 - .L_19)
.L_19:
        /*002c*/ 	.word	0x00000000
        /*0030*/ 	.short	0x0002
        /*0032*/ 	.short	0x0010
        /*0034*/ 	.byte	0x00, 0xf5, 0x21, 0x00


	//----- nvinfo : EIATTR_KPARAM_INFO
	.align		4
.L_20:
        /*0038*/ 	.byte	0x04, 0x17
        /*003a*/ 	.short	(.L_22 - .L_21)
.L_21:
        /*003c*/ 	.word	0x00000000
        /*0040*/ 	.short	0x0001
        /*0042*/ 	.short	0x0008
        /*0044*/ 	.byte	0x00, 0xf5, 0x21, 0x00


	//----- nvinfo : EIATTR_KPARAM_INFO
	.align		4
.L_22:
        /*0048*/ 	.byte	0x04, 0x17
        /*004a*/ 	.short	(.L_24 - .L_23)
.L_23:
        /*004c*/ 	.word	0x00000000
        /*0050*/ 	.short	0x0000
        /*0052*/ 	.short	0x0000
        /*0054*/ 	.byte	0x00, 0xf5, 0x21, 0x00


	//----- nvinfo : EIATTR_SPARSE_MMA_MASK
	.align		4
.L_24:
        /*0058*/ 	.byte	0x03, 0x50
        /*005a*/ 	.short	0x0000


	//----- nvinfo : EIATTR_MAXREG_COUNT
	.align		4
        /*005c*/ 	.byte	0x03, 0x1b
        /*005e*/ 	.short	0x00ff


	//----- nvinfo : EIATTR_EXTERNS
	.align		4
        /*0060*/ 	.byte	0x04, 0x0f
        /*0062*/ 	.short	(.L_26 - .L_25)


	//   ....[0]....
	.align		4
.L_25:
        /*0064*/ 	.word	index@(malloc)


	//   ....[1]....
	.align		4
        /*0068*/ 	.word	index@(vprintf)


	//   ....[2]....
	.align		4
        /*006c*/ 	.word	index@(free)


	//----- nvinfo : EIATTR_MERCURY_ISA_VERSION
	.align		4
.L_26:
        /*0070*/ 	.byte	0x03, 0x5f
        /*0072*/ 	.short	0x0101


	//----- nvinfo : EIATTR_INT_WARP_WIDE_INSTR_OFFSETS
	.align		4
        /*0074*/ 	.byte	0x04, 0x31
        /*0076*/ 	.short	(.L_28 - .L_27)


	//   ....[0]....
.L_27:
        /*0078*/ 	.word	0x00001770


	//   ....[1]....
        /*007c*/ 	.word	0x00001780


	//----- nvinfo : EIATTR_VRC_CTA_INIT_COUNT
	.align		4
.L_28:
        /*0080*/ 	.byte	0x02, 0x4a
	.zero		1
	.zero		1


	//----- nvinfo : EIATTR_SYSCALL_OFFSETS
	.align		4
        /*0084*/ 	.byte	0x04, 0x46
        /*0086*/ 	.short	(.L_30 - .L_29)


	//   ....[0]....
.L_29:
        /*0088*/ 	.word	0x00000120


	//   ....[1]....
        /*008c*/ 	.word	0x000001a0


	//   ....[2]....
        /*0090*/ 	.word	0x00000390


	//   ....[3]....
        /*0094*/ 	.word	0x00000590


	//   ....[4]....
        /*0098*/ 	.word	0x00000630


	//   ....[5]....
        /*009c*/ 	.word	0x000007b0


	//   ....[6]....
        /*00a0*/ 	.word	0x000008a0


	//   ....[7]....
        /*00a4*/ 	.word	0x00000970


	//   ....[8]....
        /*00a8*/ 	.word	0x00000a30


	//   ....[9]....
        /*00ac*/ 	.word	0x00000bd0


	//   ....[10]....
        /*00b0*/ 	.word	0x00000cb0


	//   ....[11]....
        /*00b4*/ 	.word	0x00001700


	//   ....[12]....
        /*00b8*/ 	.word	0x00001850


	//----- nvinfo : EIATTR_EXIT_INSTR_OFFSETS
	.align		4
.L_30:
        /*00bc*/ 	.byte	0x04, 0x1c
        /*00be*/ 	.short	(.L_32 - .L_31)


	//   ....[0]....
.L_31:
        /*00c0*/ 	.word	0x000000c0


	//   ....[1]....
        /*00c4*/ 	.word	0x00001860


	//----- nvinfo : EIATTR_CRS_STACK_SIZE
	.align		4
.L_32:
        /*00c8*/ 	.byte	0x04, 0x1e
        /*00ca*/ 	.short	(.L_34 - .L_33)
.L_33:
        /*00cc*/ 	.word	0x00000000


	//----- nvinfo : EIATTR_CBANK_PARAM_SIZE
	.align		4
.L_34:
        /*00d0*/ 	.byte	0x03, 0x19
        /*00d2*/ 	.short	0x0020


	//----- nvinfo : EIATTR_PARAM_CBANK
	.align		4
        /*00d4*/ 	.byte	0x04, 0x0a
        /*00d6*/ 	.short	(.L_36 - .L_35)
	.align		4
.L_35:
        /*00d8*/ 	.word	index@(.nv.constant0._Z12countCliquesPPiS_S_ii)
        /*00dc*/ 	.short	0x0380
        /*00de*/ 	.short	0x0020


	//----- nvinfo : EIATTR_SW_WAR
	.align		4
.L_36:
        /*00e0*/ 	.byte	0x04, 0x36
        /*00e2*/ 	.short	(.L_38 - .L_37)
.L_37:
        /*00e4*/ 	.word	0x00000008
.L_38:


//--------------------- .nv.callgraph             --------------------------
	.section	.nv.callgraph,"",@"SHT_CUDA_CALLGRAPH"
	.align	4
	.sectionentsize	8
	.align		4
        /*0000*/ 	.word	0x00000000
	.align		4
        /*0004*/ 	.word	0xffffffff
	.align		4
        /*0008*/ 	.word	index@(_Z12countCliquesPPiS_S_ii)
	.align		4
        /*000c*/ 	.word	index@(free)
	.align		4
        /*0010*/ 	.word	index@(_Z12countCliquesPPiS_S_ii)
	.align		4
        /*0014*/ 	.word	index@(vprintf)
	.align		4
        /*0018*/ 	.word	index@(_Z12countCliquesPPiS_S_ii)
	.align		4
        /*001c*/ 	.word	index@(malloc)
	.align		4
        /*0020*/ 	.word	0x00000000
	.align		4
        /*0024*/ 	.word	0xfffffffe
	.align		4
        /*0028*/ 	.word	0x00000000
	.align		4
        /*002c*/ 	.word	0xfffffffd
	.align		4
        /*0030*/ 	.word	0x00000000
	.align		4
        /*0034*/ 	.word	0xfffffffc


//--------------------- .nv.constant4             --------------------------
	.section	.nv.constant4,"a",@progbits
	.align	8
	.align		8
.nv.constant4:
        /*0000*/ 	.dword	malloc
	.align		8
        /*0008*/ 	.dword	vprintf
	.align		8
        /*0010*/ 	.dword	free
	.align		8
        /*0018*/ 	.dword	$str
	.align		8
        /*0020*/ 	.dword	$str$1
	.align		8
        /*0028*/ 	.dword	$str$2
	.align		8
        /*0030*/ 	.dword	$str$3
	.align		8
        /*0038*/ 	.dword	$str$4
	.align		8
        /*0040*/ 	.dword	$str$5
	.align		8
        /*0048*/ 	.dword	$str$6


//--------------------- .text._Z12countCliquesPPiS_S_ii --------------------------
	.section	.text._Z12countCliquesPPiS_S_ii,"ax",@progbits
	.align	128
        .global         _Z12countCliquesPPiS_S_ii
        .type           _Z12countCliquesPPiS_S_ii,@function
        .size           _Z12countCliquesPPiS_S_ii,(.L_x_30 - _Z12countCliquesPPiS_S_ii)
        .other          _Z12countCliquesPPiS_S_ii,@"STO_CUDA_ENTRY STV_DEFAULT"
_Z12countCliquesPPiS_S_ii:
.text._Z12countCliquesPPiS_S_ii:
[----:B------:R-:W0:Y:S01]  /*0000*/  LDC R1, c[0x0][0x37c] ;  /* 0x0000df00ff017b82 */ /* 0x000e220000000800 */
[----:B------:R-:W1:Y:S01]  /*0010*/  S2R R3, SR_TID.X ;  /* 0x0000000000037919 */ /* 0x000e620000002100 */
[----:B------:R-:W2:Y:S06]  /*0020*/  LDCU UR5, c[0x0][0x2fc] ;  /* 0x00005f80ff0577ac */ /* 0x000eac0008000800 */
[----:B------:R-:W1:Y:S01]  /*0030*/  S2UR UR6, SR_CTAID.X ;  /* 0x00000000000679c3 */ /* 0x000e620000002500 */
[----:B0-----:R-:W-:Y:S01]  /*0040*/  VIADD R1, R1, 0xffffffe0 ;  /* 0xffffffe001017836 */ /* 0x001fe20000000000 */
[----:B------:R-:W0:Y:S01]  /*0050*/  LDCU UR7, c[0x0][0x39c] ;  /* 0x00007380ff0777ac */ /* 0x000e220008000800 */
[----:B------:R-:W3:Y:S05]  /*0060*/  LDCU UR4, c[0x0][0x2f8] ;  /* 0x00005f00ff0477ac */ /* 0x000eea0008000800 */
[----:B------:R-:W1:Y:S01]  /*0070*/  LDC R28, c[0x0][0x360] ;  /* 0x0000d800ff1c7b82 */ /* 0x000e620000000800 */
[----:B---3--:R-:W-:-:S05]  /*0080*/  IADD3 R27, P1, PT, R1, UR4, RZ ;  /* 0x00000004011b7c10 */ /* 0x008fca000ff3e0ff */
[----:B--2---:R-:W-:Y:S02]  /*0090*/  IMAD.X R26, RZ, RZ, UR5, P1 ;  /* 0x00000005ff1a7e24 */ /* 0x004fe400088e06ff */
[----:B-1----:R-:W-:-:S05]  /*00a0*/  IMAD R28, R28, UR6, R3 ;  /* 0x000000061c1c7c24 */ /* 0x002fca000f8e0203 */
[----:B0-----:R-:W-:-:S13]  /*00b0*/  ISETP.GE.AND P0, PT, R28, UR7, PT ;  /* 0x000000071c007c0c */ /* 0x001fda000bf06270 */
[----:B------:R-:W-:Y:S05]  /*00c0*/  @P0 EXIT ;  /* 0x000000000000094d */ /* 0x000fea0003800000 */
[----:B------:R-:W-:Y:S01]  /*00d0*/  MOV R2, 0x0 ;  /* 0x0000000000027802 */ /* 0x000fe20000000f00 */
[----:B------:R-:W-:Y:S02]  /*00e0*/  IMAD.MOV.U32 R4, RZ, RZ, 0x4 ;  /* 0x00000004ff047424 */ /* 0x000fe400078e00ff */
[----:B------:R-:W-:Y:S01]  /*00f0*/  IMAD.MOV.U32 R5, RZ, RZ, RZ ;  /* 0x000000ffff057224 */ /* 0x000fe200078e00ff */
[----:B------:R0:W1:Y:S06]  /*0100*/  LDC.64 R6, c[0x4][R2] ;  /* 0x0100000002067b82 */ /* 0x00006c0000000a00 */
[----:B------:R-:W-:-:S07]  /*0110*/  LEPC R20, `(.L_x_0) ;  /* 0x000000001014794e */ /* 0x000fce0000000000 */
[----:B01----:R-:W-:Y:S05]  /*0120*/  CALL.ABS.NOINC R6 ;  /* 0x0000000006007343 */ /* 0x003fea0003c00000 */
.L_x_0:
[----:B------:R-:W0:Y:S01]  /*0130*/  LDC.64 R2, c[0x4][R2] ;  /* 0x0100000002027b82 */ /* 0x000e220000000a00 */
[----:B------:R-:W-:Y:S02]  /*0140*/  IMAD.MOV.U32 R22, RZ, RZ, R4 ;  /* 0x000000ffff167224 */ /* 0x000fe400078e0004 */
[----:B------:R-:W-:Y:S02]  /*0150*/  IMAD.MOV.U32 R23, RZ, RZ, R5 ;  /* 0x000000ffff177224 */ /* 0x000fe400078e0005 */
[----:B------:R-:W-:Y:S02]  /*0160*/  IMAD.MOV.U32 R4, RZ, RZ, 0x8 ;  /* 0x00000008ff047424 */ /* 0x000fe400078e00ff */
[----:B------:R-:W-:Y:S01]  /*0170*/  IMAD.MOV.U32 R5, RZ, RZ, RZ ;  /* 0x000000ffff057224 */ /* 0x000fe200078e00ff */
[----:B------:R-:W1:Y:S06]  /*0180*/  LDC.64 R16, c[0x0][0x358] ;  /* 0x0000d600ff107b82 */ /* 0x000e6c0000000a00 */
[----:B------:R-:W-:-:S07]  /*0190*/  LEPC R20, `(.L_x_1) ;  /* 0x000000001014794e */ /* 0x000fce0000000000 */
[----:B01----:R-:W-:Y:S05]  /*01a0*/  CALL.ABS.NOINC R2 ;  /* 0x0000000002007343 */ /* 0x003fea0003c00000 */
.L_x_1:
[----:B------:R-:W0:Y:S01]  /*01b0*/  LDC.64 R18, c[0x0][0x388] ;  /* 0x0000e200ff127b82 */ /* 0x000e220000000a00 */
[----:B------:R-:W-:Y:S02]  /*01c0*/  R2UR UR4, R16 ;  /* 0x00000000100472ca */ /* 0x000fe400000e0000 */
[----:B------:R-:W-:Y:S01]  /*01d0*/  R2UR UR5, R17 ;  /* 0x00000000110572ca */ /* 0x000fe200000e0000 */
[----:B0-----:R-:W-:-:S12]  /*01e0*/  IMAD.WIDE R18, R28, 0x4, R18 ;  /* 0x000000041c127825 */ /* 0x001fd800078e0212 */
[----:B------:R-:W2:Y:S01]  /*01f0*/  LDG.E R3, desc[UR4][R18.64] ;  /* 0x0000000412037981 */ /* 0x000ea2000c1e1900 */
[C---:B------:R-:W-:Y:S01]  /*0200*/  R2UR UR6, R16.reuse ;  /* 0x00000000100672ca */ /* 0x040fe200000e0000 */
[----:B------:R-:W-:Y:S01]  /*0210*/  IMAD.MOV.U32 R36, RZ, RZ, R4 ;  /* 0x000000ffff247224 */ /* 0x000fe200078e0004 */
[C---:B------:R-:W-:Y:S01]  /*0220*/  R2UR UR7, R17.reuse ;  /* 0x00000000110772ca */ /* 0x040fe200000e0000 */
[----:B------:R-:W-:Y:S01]  /*0230*/  IMAD.MOV.U32 R37, RZ, RZ, R5 ;  /* 0x000000ffff257224 */ /* 0x000fe200078e0005 */
[----:B------:R-:W-:Y:S02]  /*0240*/  R2UR UR8, R16 ;  /* 0x00000000100872ca */ /* 0x000fe400000e0000 */
[----:B------:R-:W-:Y:S01]  /*0250*/  R2UR UR9, R17 ;  /* 0x00000000110972ca */ /* 0x000fe200000e0000 */
[----:B--2---:R0:W-:Y:S01]  /*0260*/  ST.E desc[UR4][R22.64], R3 ;  /* 0x0000000316007985 */ /* 0x0041e2000c101904 */
[----:B------:R-:W-:Y:S01]  /*0270*/  IMAD.MOV.U32 R8, RZ, RZ, 0x8 ;  /* 0x00000008ff087424 */ /* 0x000fe200078e00ff */
[----:B------:R-:W-:Y:S01]  /*0280*/  MOV R0, 0x8 ;  /* 0x0000000800007802 */ /* 0x000fe20000000f00 */
[----:B------:R-:W-:-:S05]  /*0290*/  IMAD.MOV.U32 R9, RZ, RZ, 0x0 ;  /* 0x00000000ff097424 */ /* 0x000fca00078e00ff */
[----:B------:R1:W-:Y:S01]  /*02a0*/  ST.E.64 desc[UR6][R36.64], R22 ;  /* 0x0000001624007985 */ /* 0x0003e2000c101b06 */
[----:B------:R-:W-:Y:S01]  /*02b0*/  IMAD.MOV.U32 R11, RZ, RZ, 0x1 ;  /* 0x00000001ff0b7424 */ /* 0x000fe200078e00ff */
[----:B------:R-:W2:Y:S02]  /*02c0*/  LDCU.64 UR4, c[0x4][0x18] ;  /* 0x01000300ff0477ac */ /* 0x000ea40008000a00 */
[----:B------:R-:W3:Y:S01]  /*02d0*/  LDG.E R29, desc[UR8][R18.64] ;  /* 0x00000008121d7981 */ /* 0x000ee2000c1e1900 */
[----:B------:R-:W-:Y:S02]  /*02e0*/  IMAD.MOV.U32 R6, RZ, RZ, R27 ;  /* 0x000000ffff067224 */ /* 0x000fe400078e001b */
[----:B------:R-:W-:Y:S01]  /*02f0*/  IMAD.MOV.U32 R7, RZ, RZ, R26 ;  /* 0x000000ffff077224 */ /* 0x000fe200078e001a */
[----:B------:R1:W-:Y:S01]  /*0300*/  STL.64 [R1+0x8], R8 ;  /* 0x0000080801007387 */ /* 0x0003e20000100a00 */
[----:B0-----:R1:W0:Y:S01]  /*0310*/  LDC.64 R2, c[0x4][R0] ;  /* 0x0100000000027b82 */ /* 0x0012220000000a00 */
[----:B------:R-:W-:-:S02]  /*0320*/  IMAD.MOV.U32 R25, RZ, RZ, 0x1 ;  /* 0x00000001ff197424 */ /* 0x000fc400078e00ff */
[----:B--2---:R-:W-:Y:S02]  /*0330*/  IMAD.U32 R4, RZ, RZ, UR4 ;  /* 0x00000004ff047e24 */ /* 0x004fe4000f8e00ff */
[----:B------:R-:W-:Y:S02]  /*0340*/  IMAD.U32 R5, RZ, RZ, UR5 ;  /* 0x00000005ff057e24 */ /* 0x000fe4000f8e00ff */
[----:B---3--:R-:W-:Y:S01]  /*0350*/  IMAD.MOV.U32 R10, RZ, RZ, R29 ;  /* 0x000000ffff0a7224 */ /* 0x008fe200078e001d */
[----:B------:R1:W-:Y:S04]  /*0360*/  STL.64 [R1], R28 ;  /* 0x0000001c01007387 */ /* 0x0003e80000100a00 */
[----:B0-----:R1:W-:Y:S02]  /*0370*/  STL.64 [R1+0x10], R10 ;  /* 0x0000100a01007387 */ /* 0x0013e40000100a00 */
[----:B------:R-:W-:-:S07]  /*0380*/  LEPC R20, `(.L_x_2) ;  /* 0x000000001014794e */ /* 0x000fce0000000000 */
[----:B-1----:R-:W-:Y:S05]  /*0390*/  CALL.ABS.NOINC R2 ;  /* 0x0000000002007343 */ /* 0x002fea0003c00000 */
.L_x_2:
[----:B------:R-:W-:Y:S01]  /*03a0*/  BSSY.RECONVERGENT B7, `(.L_x_3) ;  /* 0x000013b000077945 */ /* 0x000fe20003800200 */
[----:B------:R-:W-:-:S07]  /*03b0*/  IMAD.MOV.U32 R2, RZ, RZ, RZ ;  /* 0x000000ffff027224 */ /* 0x000fce00078e00ff */
.L_x_27:
[----:B------:R-:W-:Y:S01]  /*03c0*/  R2UR UR4, R16 ;  /* 0x00000000100472ca */ /* 0x000fe200000e0000 */
[----:B------:R-:W-:Y:S01]  /*03d0*/  VIADD R3, R25, 0xffffffff ;  /* 0xffffffff19037836 */ /* 0x000fe20000000000 */
[----:B------:R-:W-:Y:S01]  /*03e0*/  R2UR UR5, R17 ;  /* 0x00000000110572ca */ /* 0x000fe200000e0000 */
[----:B------:R-:W0:Y:S02]  /*03f0*/  LDC R31, c[0x0][0x398] ;  /* 0x0000e600ff1f7b82 */ /* 0x000e240000000800 */
[----:B------:R-:W-:-:S10]  /*0400*/  IMAD.WIDE.U32 R34, R3, 0x8, R36 ;  /* 0x0000000803227825 */ /* 0x000fd400078e0024 */
[----:B------:R-:W2:Y:S01]  /*0410*/  LD.E.64 R34, desc[UR4][R34.64] ;  /* 0x0000000422227980 */ /* 0x000ea2000c101b00 */
[----:B------:R-:W-:Y:S02]  /*0420*/  R2UR UR6, R16 ;  /* 0x00000000100672ca */ /* 0x000fe400000e0000 */
[----:B------:R-:W-:Y:S01]  /*0430*/  R2UR UR7, R17 ;  /* 0x00000000110772ca */ /* 0x000fe200000e0000 */
[----:B------:R-:W3:Y:S01]  /*0440*/  LDG.E R29, desc[UR4][R18.64] ;  /* 0x00000004121d7981 */ /* 0x000ee2000c1e1900 */
[----:B------:R-:W-:Y:S01]  /*0450*/  IMAD.MOV.U32 R10, RZ, RZ, 0x8 ;  /* 0x00000008ff0a7424 */ /* 0x000fe200078e00ff */
[----:B------:R-:W-:Y:S01]  /*0460*/  MOV R30, 0x8 ;  /* 0x00000008001e7802 */ /* 0x000fe20000000f00 */
[----:B------:R-:W-:Y:S01]  /*0470*/  IMAD.MOV.U32 R11, RZ, RZ, 0x0 ;  /* 0x00000000ff0b7424 */ /* 0x000fe200078e00ff */
[----:B------:R-:W1:Y:S02]  /*0480*/  LDCU.64 UR4, c[0x4][0x20] ;  /* 0x01000400ff0477ac */ /* 0x000e640008000a00 */
[----:B------:R4:W0:Y:S06]  /*0490*/  LDC.64 R8, c[0x4][R30] ;  /* 0x010000001e087b82 */ /* 0x00082c0000000a00 */
[----:B--2---:R-:W2:Y:S04]  /*04a0*/  LD.E R24, desc[UR6][R34.64] ;  /* 0x0000000622187980 */ /* 0x004ea8000c101900 */
[----:B------:R-:W-:Y:S04]  /*04b0*/  STL.64 [R1+0x8], R10 ;  /* 0x0000080a01007387 */ /* 0x000fe80000100a00 */
[----:B---3--:R-:W-:Y:S01]  /*04c0*/  STL.64 [R1], R28 ;  /* 0x0000001c01007387 */ /* 0x008fe20000100a00 */
[----:B0-----:R-:W-:Y:S01]  /*04d0*/  ISETP.NE.AND P0, PT, R31, 0x1, PT ;  /* 0x000000011f00780c */ /* 0x001fe20003f05270 */
[----:B------:R-:W-:Y:S01]  /*04e0*/  IMAD.MOV.U32 R32, RZ, RZ, R25 ;  /* 0x000000ffff207224 */ /* 0x000fe200078e0019 */
[----:B-1----:R-:W-:Y:S01]  /*04f0*/  MOV R4, UR4 ;  /* 0x0000000400047c02 */ /* 0x002fe20008000f00 */
[----:B------:R-:W-:Y:S01]  /*0500*/  IMAD.U32 R5, RZ, RZ, UR5 ;  /* 0x00000005ff057e24 */ /* 0x000fe2000f8e00ff */
[----:B------:R-:W-:Y:S01]  /*0510*/  P2R R0, PR, RZ, 0x1 ;  /* 0x00000001ff007803 */ /* 0x000fe20000000000 */
[----:B------:R-:W-:-:S02]  /*0520*/  IMAD.MOV.U32 R6, RZ, RZ, R27 ;  /* 0x000000ffff067224 */ /* 0x000fc400078e001b */
[----:B------:R-:W-:Y:S02]  /*0530*/  IMAD.MOV.U32 R7, RZ, RZ, R26 ;  /* 0x000000ffff077224 */ /* 0x000fe400078e001a */
[----:B------:R-:W-:Y:S02]  /*0540*/  IMAD.MOV.U32 R22, RZ, RZ, R36 ;  /* 0x000000ffff167224 */ /* 0x000fe400078e0024 */
[----:B------:R-:W-:Y:S01]  /*0550*/  IMAD.MOV.U32 R23, RZ, RZ, R37 ;  /* 0x000000ffff177224 */ /* 0x000fe200078e0025 */
[----:B--2---:R0:W-:Y:S02]  /*0560*/  STL.64 [R1+0x10], R24 ;  /* 0x0000101801007387 */ /* 0x0041e40000100a00 */
[----:B0---4-:R-:W-:-:S07]  /*0570*/  IMAD.MOV.U32 R25, RZ, RZ, R3 ;  /* 0x000000ffff197224 */ /* 0x011fce00078e0003 */
[----:B------:R-:W-:-:S07]  /*0580*/  LEPC R20, `(.L_x_4) ;  /* 0x000000001014794e */ /* 0x000fce0000000000 */
[----:B------:R-:W-:Y:S05]  /*0590*/  CALL.ABS.NOINC R8 ;  /* 0x0000000008007343 */ /* 0x000fea0003c00000 */
.L_x_4:
[----:B------:R-:W-:Y:S01]  /*05a0*/  IMAD.MOV.U32 R29, RZ, RZ, 0x1 ;  /* 0x00000001ff1d7424 */ /* 0x000fe200078e00ff */
[----:B------:R0:W1:Y:S01]  /*05b0*/  LDC.64 R8, c[0x4][R30] ;  /* 0x010000001e087b82 */ /* 0x0000620000000a00 */
[----:B------:R-:W2:Y:S01]  /*05c0*/  LDCU.64 UR4, c[0x4][0x28] ;  /* 0x01000500ff0477ac */ /* 0x000ea20008000a00 */
[----:B------:R-:W-:Y:S02]  /*05d0*/  IMAD.MOV.U32 R6, RZ, RZ, R27 ;  /* 0x000000ffff067224 */ /* 0x000fe400078e001b */
[----:B------:R0:W-:Y:S01]  /*05e0*/  STL.64 [R1], R28 ;  /* 0x0000001c01007387 */ /* 0x0001e20000100a00 */
[----:B------:R-:W-:Y:S02]  /*05f0*/  IMAD.MOV.U32 R7, RZ, RZ, R26 ;  /* 0x000000ffff077224 */ /* 0x000fe400078e001a */
[----:B--2---:R-:W-:Y:S02]  /*0600*/  IMAD.U32 R4, RZ, RZ, UR4 ;  /* 0x00000004ff047e24 */ /* 0x004fe4000f8e00ff */
[----:B0-----:R-:W-:-:S07]  /*0610*/  IMAD.U32 R5, RZ, RZ, UR5 ;  /* 0x00000005ff057e24 */ /* 0x001fce000f8e00ff */
[----:B------:R-:W-:-:S07]  /*0620*/  LEPC R20, `(.L_x_5) ;  /* 0x000000001014794e */ /* 0x000fce0000000000 */
[----:B-1----:R-:W-:Y:S05]  /*0630*/  CALL.ABS.NOINC R8 ;  /* 0x0000000008007343 */ /* 0x002fea0003c00000 */
.L_x_5:
[----:B------:R-:W-:Y:S01]  /*0640*/  ISETP.NE.AND P6, PT, R31, 0x1, PT ;  /* 0x000000011f00780c */ /* 0x000fe20003fc5270 */
[----:B------:R-:W-:-:S12]  /*0650*/  BSSY.RECONVERGENT B6, `(.L_x_6) ;  /* 0x000010d000067945 */ /* 0x000fd80003800200 */
[----:B------:R-:W-:Y:S05]  /*0660*/  @P6 BRA `(.L_x_7) ;  /* 0x00000000005c6947 */ /* 0x000fea0003800000 */
[C---:B------:R-:W-:Y:S02]  /*0670*/  R2UR UR6, R16.reuse ;  /* 0x00000000100672ca */ /* 0x040fe400000e0000 */
[C---:B------:R-:W-:Y:S02]  /*0680*/  R2UR UR7, R17.reuse ;  /* 0x00000000110772ca */ /* 0x040fe400000e0000 */
[----:B------:R-:W-:Y:S02]  /*0690*/  R2UR UR4, R16 ;  /* 0x00000000100472ca */ /* 0x000fe400000e0000 */
[----:B------:R-:W-:-:S09]  /*06a0*/  R2UR UR5, R17 ;  /* 0x00000000110572ca */ /* 0x000fd200000e0000 */
[----:B------:R-:W2:Y:S04]  /*06b0*/  LD.E R24, desc[UR6][R34.64] ;  /* 0x0000000622187980 */ /* 0x000ea8000c101900 */
[----:B------:R-:W3:Y:S01]  /*06c0*/  LDG.E R0, desc[UR4][R18.64] ;  /* 0x0000000412007981 */ /* 0x000ee2000c1e1900 */
[----:B------:R-:W-:Y:S01]  /*06d0*/  IMAD.MOV.U32 R29, RZ, RZ, 0x1 ;  /* 0x00000001ff1d7424 */ /* 0x000fe200078e00ff */
[----:B------:R-:W0:Y:S01]  /*06e0*/  LDC.64 R30, c[0x4][R30] ;  /* 0x010000001e1e7b82 */ /* 0x000e220000000a00 */
[----:B------:R-:W-:Y:S01]  /*06f0*/  IMAD.MOV.U32 R8, RZ, RZ, 0x8 ;  /* 0x00000008ff087424 */ /* 0x000fe200078e00ff */
[----:B------:R-:W1:Y:S01]  /*0700*/  LDCU.64 UR4, c[0x4][0x30] ;  /* 0x01000600ff0477ac */ /* 0x000e620008000a00 */
[----:B------:R-:W-:Y:S01]  /*0710*/  IMAD.MOV.U32 R9, RZ, RZ, 0x0 ;  /* 0x00000000ff097424 */ /* 0x000fe200078e00ff */
[----:B------:R4:W-:Y:S01]  /*0720*/  STL.64 [R1], R28 ;  /* 0x0000001c01007387 */ /* 0x0009e20000100a00 */
[----:B------:R-:W-:-:S02]  /*0730*/  IMAD.MOV.U32 R6, RZ, RZ, R27 ;  /* 0x000000ffff067224 */ /* 0x000fc400078e001b */
[----:B------:R-:W-:Y:S01]  /*0740*/  IMAD.MOV.U32 R7, RZ, RZ, R26 ;  /* 0x000000ffff077224 */ /* 0x000fe200078e001a */
[----:B------:R4:W-:Y:S01]  /*0750*/  STL.64 [R1+0x10], R8 ;  /* 0x0000100801007387 */ /* 0x0009e20000100a00 */
[----:B-1----:R-:W-:Y:S02]  /*0760*/  IMAD.U32 R4, RZ, RZ, UR4 ;  /* 0x00000004ff047e24 */ /* 0x002fe4000f8e00ff */
[----:B------:R-:W-:Y:S01]  /*0770*/  IMAD.U32 R5, RZ, RZ, UR5 ;  /* 0x00000005ff057e24 */ /* 0x000fe2000f8e00ff */
[----:B--2---:R4:W-:Y:S04]  /*0780*/  STL.64 [R1+0x18], R24 ;  /* 0x0000181801007387 */ /* 0x0049e80000100a00 */
[----:B0--3--:R4:W-:Y:S02]  /*0790*/  STL [R1+0x8], R0 ;  /* 0x0000080001007387 */ /* 0x0099e40000100800 */
[----:B------:R-:W-:-:S07]  /*07a0*/  LEPC R20, `(.L_x_8) ;  /* 0x000000001014794e */ /* 0x000fce0000000000 */
[----:B----4-:R-:W-:Y:S05]  /*07b0*/  CALL.ABS.NOINC R30 ;  /* 0x000000001e007343 */ /* 0x010fea0003c00000 */
.L_x_8:
[----:B------:R-:W-:Y:S01]  /*07c0*/  IADD3 R2, PT, PT, R2, 0x1, RZ ;  /* 0x0000000102027810 */ /* 0x000fe20007ffe0ff */
[----:B------:R-:W-:Y:S06]  /*07d0*/  BRA `(.L_x_9) ;  /* 0x0000000c00d07947 */ /* 0x000fec0003800000 */
.L_x_7:
[----:B------:R-:W-:Y:S02]  /*07e0*/  R2UR UR4, R16 ;  /* 0x00000000100472ca */ /* 0x000fe400000e0000 */
[----:B------:R-:W-:-:S13]  /*07f0*/  R2UR UR5, R17 ;  /* 0x00000000110572ca */ /* 0x000fda00000e0000 */
[----:B------:R-:W2:Y:S01]  /*0800*/  LD.E R29, desc[UR4][R34.64] ;  /* 0x00000004221d7980 */ /* 0x000ea2000c101900 */
[----:B------:R-:W-:Y:S01]  /*0810*/  MOV R24, 0x8 ;  /* 0x0000000800187802 */ /* 0x000fe20000000f00 */
[----:B------:R-:W0:Y:S01]  /*0820*/  LDCU.64 UR4, c[0x4][0x38] ;  /* 0x01000700ff0477ac */ /* 0x000e220008000a00 */
[----:B------:R-:W-:Y:S02]  /*0830*/  IMAD.MOV.U32 R6, RZ, RZ, R27 ;  /* 0x000000ffff067224 */ /* 0x000fe400078e001b */
[----:B------:R1:W3:Y:S01]  /*0840*/  LDC.64 R8, c[0x4][R24] ;  /* 0x0100000018087b82 */ /* 0x0002e20000000a00 */
[----:B------:R-:W-:Y:S02]  /*0850*/  IMAD.MOV.U32 R7, RZ, RZ, R26 ;  /* 0x000000ffff077224 */ /* 0x000fe400078e001a */
[----:B0-----:R-:W-:Y:S02]  /*0860*/  IMAD.U32 R4, RZ, RZ, UR4 ;  /* 0x00000004ff047e24 */ /* 0x001fe4000f8e00ff */
[----:B------:R-:W-:Y:S01]  /*0870*/  IMAD.U32 R5, RZ, RZ, UR5 ;  /* 0x00000005ff057e24 */ /* 0x000fe2000f8e00ff */
[----:B--23--:R1:W-:Y:S06]  /*0880*/  STL.64 [R1], R28 ;  /* 0x0000001c01007387 */ /* 0x00c3ec0000100a00 */
[----:B------:R-:W-:-:S07]  /*0890*/  LEPC R20, `(.L_x_10) ;  /* 0x000000001014794e */ /* 0x000fce0000000000 */
[----:B-1----:R-:W-:Y:S05]  /*08a0*/  CALL.ABS.NOINC R8 ;  /* 0x0000000008007343 */ /* 0x002fea0003c00000 */
.L_x_10:
[----:B------:R-:W-:Y:S02]  /*08b0*/  R2UR UR4, R16 ;  /* 0x00000000100472ca */ /* 0x000fe400000e0000 */
[----:B------:R-:W-:-:S13]  /*08c0*/  R2UR UR5, R17 ;  /* 0x00000000110572ca */ /* 0x000fda00000e0000 */
[----:B------:R-:W2:Y:S01]  /*08d0*/  LD.E R31, desc[UR4][R34.64] ;  /* 0x00000004221f7980 */ /* 0x000ea2000c101900 */
[----:B------:R-:W-:Y:S01]  /*08e0*/  IMAD.MOV.U32 R30, RZ, RZ, R28 ;  /* 0x000000ffff1e7224 */ /* 0x000fe200078e001c */
[----:B------:R0:W1:Y:S01]  /*08f0*/  LDC.64 R8, c[0x4][R24] ;  /* 0x0100000018087b82 */ /* 0x0000620000000a00 */
[----:B------:R-:W3:Y:S01]  /*0900*/  LDCU.64 UR4, c[0x4][0x40] ;  /* 0x01000800ff0477ac */ /* 0x000ee20008000a00 */
[----:B------:R-:W-:Y:S02]  /*0910*/  IMAD.MOV.U32 R6, RZ, RZ, R27 ;  /* 0x000000ffff067224 */ /* 0x000fe400078e001b */
[----:B------:R-:W-:Y:S02]  /*0920*/  IMAD.MOV.U32 R7, RZ, RZ, R26 ;  /* 0x000000ffff077224 */ /* 0x000fe400078e001a */
[----:B---3--:R-:W-:Y:S02]  /*0930*/  IMAD.U32 R4, RZ, RZ, UR4 ;  /* 0x00000004ff047e24 */ /* 0x008fe4000f8e00ff */
[----:B------:R-:W-:Y:S01]  /*0940*/  IMAD.U32 R5, RZ, RZ, UR5 ;  /* 0x00000005ff057e24 */ /* 0x000fe2000f8e00ff */
[----:B-12---:R0:W-:Y:S06]  /*0950*/  STL.64 [R1], R30 ;  /* 0x0000001e01007387 */ /* 0x0061ec0000100a00 */
[----:B------:R-:W-:-:S07]  /*0960*/  LEPC R20, `(.L_x_11) ;  /* 0x000000001014794e */ /* 0x000fce0000000000 */
[----:B0-----:R-:W-:Y:S05]  /*0970*/  CALL.ABS.NOINC R8 ;  /* 0x0000000008007343 */ /* 0x001fea0003c00000 */
.L_x_11:
[----:B------:R-:W-:Y:S01]  /*0980*/  IMAD.MOV.U32 R11, RZ, RZ, 0x1 ;  /* 0x00000001ff0b7424 */ /* 0x000fe200078e00ff */
[----:B------:R0:W-:Y:S01]  /*0990*/  STL [R1+0x8], R31 ;  /* 0x0000081f01007387 */ /* 0x0001e20000100800 */
[----:B------:R-:W-:Y:S01]  /*09a0*/  IMAD.MOV.U32 R10, RZ, RZ, R28 ;  /* 0x000000ffff0a7224 */ /* 0x000fe200078e001c */
[----:B------:R0:W1:Y:S01]  /*09b0*/  LDC.64 R8, c[0x4][R24] ;  /* 0x0100000018087b82 */ /* 0x0000620000000a00 */
[----:B------:R-:W2:Y:S01]  /*09c0*/  LDCU.64 UR4, c[0x4][0x48] ;  /* 0x01000900ff0477ac */ /* 0x000ea20008000a00 */
[----:B------:R-:W-:Y:S02]  /*09d0*/  IMAD.MOV.U32 R6, RZ, RZ, R27 ;  /* 0x000000ffff067224 */ /* 0x000fe400078e001b */
[----:B------:R0:W-:Y:S01]  /*09e0*/  STL.64 [R1], R10 ;  /* 0x0000000a01007387 */ /* 0x0001e20000100a00 */
[----:B------:R-:W-:Y:S02]  /*09f0*/  IMAD.MOV.U32 R7, RZ, RZ, R26 ;  /* 0x000000ffff077224 */ /* 0x000fe400078e001a */
[----:B--2---:R-:W-:-:S02]  /*0a00*/  IMAD.U32 R4, RZ, RZ, UR4 ;  /* 0x00000004ff047e24 */ /* 0x004fc4000f8e00ff */
[----:B0-----:R-:W-:-:S07]  /*0a10*/  IMAD.U32 R5, RZ, RZ, UR5 ;  /* 0x00000005ff057e24 */ /* 0x001fce000f8e00ff */
[----:B------:R-:W-:-:S07]  /*0a20*/  LEPC R20, `(.L_x_12) ;  /* 0x000000001014794e */ /* 0x000fce0000000000 */
[----:B-1----:R-:W-:Y:S05]  /*0a30*/  CALL.ABS.NOINC R8 ;  /* 0x0000000008007343 */ /* 0x002fea0003c00000 */
.L_x_12:
[----:B------:R-:W0:Y:S01]  /*0a40*/  LDC.64 R4, c[0x0][0x380] ;  /* 0x0000e000ff047b82 */ /* 0x000e220000000a00 */
[----:B------:R-:W-:Y:S02]  /*0a50*/  R2UR UR4, R16 ;  /* 0x00000000100472ca */ /* 0x000fe400000e0000 */
[----:B------:R-:W-:Y:S01]  /*0a60*/  R2UR UR5, R17 ;  /* 0x00000000110572ca */ /* 0x000fe200000e0000 */
[----:B0-----:R-:W-:-:S12]  /*0a70*/  IMAD.WIDE R6, R31, 0x8, R4 ;  /* 0x000000081f067825 */ /* 0x001fd800078e0204 */
[----:B------:R-:W2:Y:S04]  /*0a80*/  LDG.E.64 R6, desc[UR4][R6.64] ;  /* 0x0000000406067981 */ /* 0x000ea8000c1e1b00 */
[----:B--2---:R-:W2:Y:S02]  /*0a90*/  LD.E R24, desc[UR4][R6.64] ;  /* 0x0000000406187980 */ /* 0x004ea4000c101900 */
[----:B--2---:R-:W-:-:S13]  /*0aa0*/  ISETP.GT.AND P0, PT, R24, R29, PT ;  /* 0x0000001d1800720c */ /* 0x004fda0003f04270 */
[----:B------:R-:W-:Y:S05]  /*0ab0*/  @!P0 BRA `(.L_x_9) ;  /* 0x0000000c00188947 */ /* 0x000fea0003800000 */
[----:B------:R-:W-:Y:S02]  /*0ac0*/  R2UR UR4, R16 ;  /* 0x00000000100472ca */ /* 0x000fe400000e0000 */
[----:B------:R-:W-:-:S13]  /*0ad0*/  R2UR UR5, R17 ;  /* 0x00000000110572ca */ /* 0x000fda00000e0000 */
[----:B------:R-:W2:Y:S02]  /*0ae0*/  LD.E R3, desc[UR4][R34.64] ;  /* 0x0000000422037980 */ /* 0x000ea4000c101900 */
[----:B--2---:R-:W-:-:S13]  /*0af0*/  ISETP.NE.AND P0, PT, R3, R24, PT ;  /* 0x000000180300720c */ /* 0x004fda0003f05270 */
[----:B------:R-:W-:Y:S05]  /*0b00*/  @!P0 BRA `(.L_x_9) ;  /* 0x0000000c00048947 */ /* 0x000fea0003800000 */
[----:B------:R-:W-:Y:S01]  /*0b10*/  R2UR UR4, R16 ;  /* 0x00000000100472ca */ /* 0x000fe200000e0000 */
[----:B------:R-:W-:Y:S01]  /*0b20*/  IMAD.WIDE R4, R3, 0x8, R4 ;  /* 0x0000000803047825 */ /* 0x000fe200078e0204 */
[----:B------:R-:W-:-:S13]  /*0b30*/  R2UR UR5, R17 ;  /* 0x00000000110572ca */ /* 0x000fda00000e0000 */
[----:B------:R-:W2:Y:S04]  /*0b40*/  LDG.E.64 R4, desc[UR4][R4.64] ;  /* 0x0000000404047981 */ /* 0x000ea8000c1e1b00 */
[----:B--2---:R-:W2:Y:S02]  /*0b50*/  LD.E R3, desc[UR4][R4.64] ;  /* 0x0000000404037980 */ /* 0x004ea4000c101900 */
[----:B--2---:R-:W-:-:S13]  /*0b60*/  ISETP.NE.AND P0, PT, R3, R24, PT ;  /* 0x000000180300720c */ /* 0x004fda0003f05270 */
[----:B------:R-:W-:Y:S05]  /*0b70*/  @P0 BRA `(.L_x_9) ;  /* 0x0000000800e80947 */ /* 0x000fea0003800000 */
[----:B------:R-:W-:Y:S01]  /*0b80*/  MOV R25, 0x0 ;  /* 0x0000000000197802 */ /* 0x000fe20000000f00 */
[----:B------:R-:W-:Y:S02]  /*0b90*/  IMAD.MOV.U32 R4, RZ, RZ, 0x8 ;  /* 0x00000008ff047424 */ /* 0x000fe400078e00ff */
[----:B------:R-:W-:Y:S01]  /*0ba0*/  IMAD.MOV.U32 R5, RZ, RZ, RZ ;  /* 0x000000ffff057224 */ /* 0x000fe200078e00ff */
[----:B------:R0:W1:Y:S06]  /*0bb0*/  LDC.64 R6, c[0x4][R25] ;  /* 0x0100000019067b82 */ /* 0x00006c0000000a00 */
[----:B------:R-:W-:-:S07]  /*0bc0*/  LEPC R20, `(.L_x_13) ;  /* 0x000000001014794e */ /* 0x000fce0000000000 */
[----:B01----:R-:W-:Y:S05]  /*0bd0*/  CALL.ABS.NOINC R6 ;  /* 0x0000000006007343 */ /* 0x003fea0003c00000 */
.L_x_13:
[----:B------:R-:W-:Y:S02]  /*0be0*/  R2UR UR4, R16 ;  /* 0x00000000100472ca */ /* 0x000fe400000e0000 */
[----:B------:R-:W-:-:S13]  /*0bf0*/  R2UR UR5, R17 ;  /* 0x00000000110572ca */ /* 0x000fda00000e0000 */
[----:B------:R-:W2:Y:S01]  /*0c00*/  LD.E R35, desc[UR4][R34.64] ;  /* 0x0000000422237980 */ /* 0x000ea2000c101900 */
[----:B------:R-:W-:Y:S01]  /*0c10*/  R2UR UR6, R16 ;  /* 0x00000000100672ca */ /* 0x000fe200000e0000 */
[----:B------:R-:W-:Y:S01]  /*0c20*/  IMAD.MOV.U32 R30, RZ, RZ, R4 ;  /* 0x000000ffff1e7224 */ /* 0x000fe200078e0004 */
[----:B------:R-:W-:Y:S01]  /*0c30*/  R2UR UR7, R17 ;  /* 0x00000000110772ca */ /* 0x000fe200000e0000 */
[----:B------:R0:W1:Y:S01]  /*0c40*/  LDC.64 R6, c[0x4][R25] ;  /* 0x0100000019067b82 */ /* 0x0000620000000a00 */
[----:B------:R-:W-:Y:S01]  /*0c50*/  MOV R31, R5 ;  /* 0x00000005001f7202 */ /* 0x000fe20000000f00 */
[----:B------:R-:W-:-:S04]  /*0c60*/  VIADD R4, R32, 0x1 ;  /* 0x0000000120047836 */ /* 0x000fc80000000000 */
[----:B------:R-:W-:-:S06]  /*0c70*/  IMAD.WIDE.U32 R4, R4, 0x8, RZ ;  /* 0x0000000804047825 */ /* 0x000fcc00078e00ff */
[----:B------:R0:W-:Y:S04]  /*0c80*/  ST.E desc[UR6][R30.64+0x4], R24 ;  /* 0x000004181e007985 */ /* 0x0001e8000c101906 */
[----:B-12---:R0:W-:Y:S02]  /*0c90*/  ST.E desc[UR4][R30.64], R35 ;  /* 0x000000231e007985 */ /* 0x0061e4000c101904 */
[----:B------:R-:W-:-:S07]  /*0ca0*/  LEPC R20, `(.L_x_14) ;  /* 0x000000001014794e */ /* 0x000fce0000000000 */
[----:B0-----:R-:W-:Y:S05]  /*0cb0*/  CALL.ABS.NOINC R6 ;  /* 0x0000000006007343 */ /* 0x001fea0003c00000 */
.L_x_14:
[C---:B------:R-:W-:Y:S01]  /*0cc0*/  ISETP.GE.U32.AND P0, PT, R32.reuse, 0x4, PT ;  /* 0x000000042000780c */ /* 0x040fe20003f06070 */
[----:B------:R-:W-:Y:S01]  /*0cd0*/  BSSY.RECONVERGENT B1, `(.L_x_15) ;  /* 0x0000083000017945 */ /* 0x000fe20003800200 */
[----:B------:R-:W-:Y:S01]  /*0ce0*/  LOP3.LUT R20, R32, 0x3, RZ, 0xc0, !PT ;  /* 0x0000000320147812 */ /* 0x000fe200078ec0ff */
[----:B------:R-:W-:Y:S02]  /*0cf0*/  IMAD.MOV.U32 R3, RZ, RZ, RZ ;  /* 0x000000ffff037224 */ /* 0x000fe400078e00ff */
[----:B------:R-:W-:Y:S02]  /*0d00*/  IMAD.MOV.U32 R36, RZ, RZ, R4 ;  /* 0x000000ffff247224 */ /* 0x000fe400078e0004 */
[----:B------:R-:W-:-:S06]  /*0d10*/  IMAD.MOV.U32 R37, RZ, RZ, R5 ;  /* 0x000000ffff257224 */ /* 0x000fcc00078e0005 */
[----:B------:R-:W-:Y:S05]  /*0d20*/  @!P0 BRA `(.L_x_16) ;  /* 0x0000000400f48947 */ /* 0x000fea0003800000 */
[----:B------:R-:W-:Y:S01]  /*0d30*/  LOP3.LUT R3, R32, 0x7ffffffc, RZ, 0xc0, !PT ;  /* 0x7ffffffc20037812 */ /* 0x000fe200078ec0ff */
[----:B------:R-:W-:Y:S01]  /*0d40*/  BSSY.RELIABLE B0, `(.L_x_17) ;  /* 0x0000064000007945 */ /* 0x000fe20003800100 */
[----:B------:R-:W-:Y:S02]  /*0d50*/  IADD3 R4, P1, PT, R22, 0x10, RZ ;  /* 0x0000001016047810 */ /* 0x000fe40007f3e0ff */
[----:B------:R-:W-:Y:S01]  /*0d60*/  IADD3 R6, P2, PT, R36, 0x10, RZ ;  /* 0x0000001024067810 */ /* 0x000fe20007f5e0ff */
[----:B------:R-:W-:Y:S02]  /*0d70*/  IMAD.MOV R0, RZ, RZ, -R3 ;  /* 0x000000ffff007224 */ /* 0x000fe400078e0a03 */
[----:B------:R-:W-:Y:S02]  /*0d80*/  IMAD.X R5, RZ, RZ, R23, P1 ;  /* 0x000000ffff057224 */ /* 0x000fe400008e0617 */
[----:B------:R-:W-:Y:S01]  /*0d90*/  IMAD.X R7, RZ, RZ, R37, P2 ;  /* 0x000000ffff077224 */ /* 0x000fe200010e0625 */
[----:B------:R-:W-:-:S13]  /*0da0*/  ISETP.GE.AND P0, PT, R0, RZ, PT ;  /* 0x000000ff0000720c */ /* 0x000fda0003f06270 */
[----:B------:R-:W-:Y:S05]  /*0db0*/  @P0 BRA `(.L_x_18) ;  /* 0x0000000400700947 */ /* 0x000fea0003800000 */
[----:B------:R-:W-:Y:S01]  /*0dc0*/  IMAD.MOV R8, RZ, RZ, -R0 ;  /* 0x000000ffff087224 */ /* 0x000fe200078e0a00 */
[----:B------:R-:W-:Y:S01]  /*0dd0*/  BSSY.RECONVERGENT B2, `(.L_x_19) ;  /* 0x0000034000027945 */ /* 0x000fe20003800200 */
[----:B------:R-:W-:-:S03]  /*0de0*/  PLOP3.LUT P0, PT, PT, PT, PT, 0x80, 0x8 ;  /* 0x000000000008781c */ /* 0x000fc60003f0f070 */
[----:B------:R-:W-:-:S13]  /*0df0*/  ISETP.GT.AND P1, PT, R8, 0xc, PT ;  /* 0x0000000c0800780c */ /* 0x000fda0003f24270 */
[----:B------:R-:W-:Y:S05]  /*0e00*/  @!P1 BRA `(.L_x_20) ;  /* 0x0000000000c09947 */ /* 0x000fea0003800000 */
[----:B------:R-:W-:-:S13]  /*0e10*/  PLOP3.LUT P0, PT, PT, PT, PT, 0x8, 0x80 ;  /* 0x000000000080781c */ /* 0x000fda0003f0e170 */
.L_x_21:
[----:B------:R-:W-:Y:S02]  /*0e20*/  R2UR UR4, R16 ;  /* 0x00000000100472ca */ /* 0x000fe400000e0000 */
[----:B------:R-:W-:-:S13]  /*0e30*/  R2UR UR5, R17 ;  /* 0x00000000110572ca */ /* 0x000fda00000e0000 */
[----:B------:R-:W2:Y:S01]  /*0e40*/  LD.E.64 R8, desc[UR4][R4.64+-0x10] ;  /* 0xfffff00404087980 */ /* 0x000ea2000c101b00 */
[----:B------:R-:W-:Y:S02]  /*0e50*/  R2UR UR6, R16 ;  /* 0x00000000100672ca */ /* 0x000fe400000e0000 */
[----:B------:R-:W-:Y:S01]  /*0e60*/  R2UR UR7, R17 ;  /* 0x00000000110772ca */ /* 0x000fe200000e0000 */
[----:B--2---:R0:W-:-:S12]  /*0e70*/  ST.E.64 desc[UR4][R6.64+-0x10], R8 ;  /* 0xfffff00806007985 */ /* 0x0041d8000c101b04 */
[----:B------:R-:W2:Y:S04]  /*0e80*/  LD.E.64 R10, desc[UR6][R4.64+-0x8] ;  /* 0xfffff806040a7980 */ /* 0x000ea8000c101b00 */
[----:B--2---:R1:W-:Y:S04]  /*0e90*/  ST.E.64 desc[UR4][R6.64+-0x8], R10 ;  /* 0xfffff80a06007985 */ /* 0x0043e8000c101b04 */
[----:B------:R-:W2:Y:S04]  /*0ea0*/  LD.E.64 R12, desc[UR6][R4.64] ;  /* 0x00000006040c7980 */ /* 0x000ea8000c101b00 */
[----:B--2---:R2:W-:Y:S04]  /*0eb0*/  ST.E.64 desc[UR4][R6.64], R12 ;  /* 0x0000000c06007985 */ /* 0x0045e8000c101b04 */
[----:B------:R-:W3:Y:S04]  /*0ec0*/  LD.E.64 R14, desc[UR6][R4.64+0x8] ;  /* 0x00000806040e7980 */ /* 0x000ee8000c101b00 */
[----:B---3--:R3:W-:Y:S04]  /*0ed0*/  ST.E.64 desc[UR4][R6.64+0x8], R14 ;  /* 0x0000080e06007985 */ /* 0x0087e8000c101b04 */
[----:B0-----:R-:W4:Y:S04]  /*0ee0*/  LD.E.64 R8, desc[UR6][R4.64+0x10] ;  /* 0x0000100604087980 */ /* 0x001f28000c101b00 */
[----:B----4-:R0:W-:Y:S04]  /*0ef0*/  ST.E.64 desc[UR4][R6.64+0x10], R8 ;  /* 0x0000100806007985 */ /* 0x0101e8000c101b04 */
[----:B-1----:R-:W4:Y:S04]  /*0f00*/  LD.E.64 R10, desc[UR6][R4.64+0x18] ;  /* 0x00001806040a7980 */ /* 0x002f28000c101b00 */
[----:B----4-:R1:W-:Y:S04]  /*0f10*/  ST.E.64 desc[UR4][R6.64+0x18], R10 ;  /* 0x0000180a06007985 */ /* 0x0103e8000c101b04 */
[----:B--2---:R-:W2:Y:S04]  /*0f20*/  LD.E.64 R12, desc[UR6][R4.64+0x20] ;  /* 0x00002006040c7980 */ /* 0x004ea8000c101b00 */
[----:B--2---:R2:W-:Y:S04]  /*0f30*/  ST.E.64 desc[UR4][R6.64+0x20], R12 ;  /* 0x0000200c06007985 */ /* 0x0045e8000c101b04 */
[----:B---3--:R-:W3:Y:S04]  /*0f40*/  LD.E.64 R14, desc[UR6][R4.64+0x28] ;  /* 0x00002806040e7980 */ /* 0x008ee8000c101b00 */
        /* <DEDUP_REMOVED lines=13> */
[----:B--2---:R-:W2:Y:S01]  /*1020*/  LD.E.64 R12, desc[UR6][R4.64+0x60] ;  /* 0x00006006040c7980 */ /* 0x004ea2000c101b00 */
[----:B------:R-:W-:-:S05]  /*1030*/  VIADD R0, R0, 0x10 ;  /* 0x0000001000007836 */ /* 0x000fca0000000000 */
[----:B------:R-:W-:Y:S01]  /*1040*/  ISETP.GE.AND P1, PT, R0, -0xc, PT ;  /* 0xfffffff40000780c */ /* 0x000fe20003f26270 */
[----:B--2---:R-:W-:Y:S04]  /*1050*/  ST.E.64 desc[UR4][R6.64+0x60], R12 ;  /* 0x0000600c06007985 */ /* 0x004fe8000c101b04 */
[----:B---3--:R2:W3:Y:S01]  /*1060*/  LD.E.64 R14, desc[UR6][R4.64+0x68] ;  /* 0x00006806040e7980 */ /* 0x0084e2000c101b00 */
[----:B------:R-:W-:Y:S02]  /*1070*/  IADD3 R21, P2, PT, R4, 0x80, RZ ;  /* 0x0000008004157810 */ /* 0x000fe40007f5e0ff */
[----:B0-----:R-:W-:-:S03]  /*1080*/  IADD3 R8, P3, PT, R6, 0x80, RZ ;  /* 0x0000008006087810 */ /* 0x001fc60007f7e0ff */
[----:B-1----:R-:W-:Y:S02]  /*1090*/  IMAD.X R10, RZ, RZ, R5, P2 ;  /* 0x000000ffff0a7224 */ /* 0x002fe400010e0605 */
[----:B------:R-:W-:Y:S02]  /*10a0*/  IMAD.X R9, RZ, RZ, R7, P3 ;  /* 0x000000ffff097224 */ /* 0x000fe400018e0607 */
[----:B--2---:R-:W-:Y:S02]  /*10b0*/  IMAD.MOV.U32 R4, RZ, RZ, R21 ;  /* 0x000000ffff047224 */ /* 0x004fe400078e0015 */
[----:B------:R-:W-:Y:S01]  /*10c0*/  IMAD.MOV.U32 R5, RZ, RZ, R10 ;  /* 0x000000ffff057224 */ /* 0x000fe200078e000a */
[----:B---3--:R0:W-:Y:S02]  /*10d0*/  ST.E.64 desc[UR4][R6.64+0x68], R14 ;  /* 0x0000680e06007985 */ /* 0x0081e4000c101b04 */
[----:B0-----:R-:W-:Y:S02]  /*10e0*/  IMAD.MOV.U32 R6, RZ, RZ, R8 ;  /* 0x000000ffff067224 */ /* 0x001fe400078e0008 */
[----:B------:R-:W-:Y:S01]  /*10f0*/  IMAD.MOV.U32 R7, RZ, RZ, R9 ;  /* 0x000000ffff077224 */ /* 0x000fe200078e0009 */
[----:B------:R-:W-:Y:S06]  /*1100*/  @!P1 BRA `(.L_x_21) ;  /* 0xfffffffc00449947 */ /* 0x000fec000383ffff */
.L_x_20:
[----:B------:R-:W-:Y:S05]  /*1110*/  BSYNC.RECONVERGENT B2 ;  /* 0x0000000000027941 */ /* 0x000fea0003800200 */
.L_x_19:
[----:B------:R-:W-:Y:S01]  /*1120*/  IMAD.MOV R8, RZ, RZ, -R0 ;  /* 0x000000ffff087224 */ /* 0x000fe200078e0a00 */
[----:B------:R-:W-:Y:S04]  /*1130*/  BSSY.RECONVERGENT B2, `(.L_x_22) ;  /* 0x0000021000027945 */ /* 0x000fe80003800200 */
[----:B------:R-:W-:-:S13]  /*1140*/  ISETP.GT.AND P1, PT, R8, 0x4, PT ;  /* 0x000000040800780c */ /* 0x000fda0003f24270 */
[----:B------:R-:W-:Y:S05]  /*1150*/  @!P1 BRA `(.L_x_23) ;  /* 0x0000000000789947 */ /* 0x000fea0003800000 */
        /* <DEDUP_REMOVED lines=11> */
[----:B---3--:R-:W-:Y:S04]  /*1210*/  ST.E.64 desc[UR4][R6.64+0x8], R14 ;  /* 0x0000080e06007985 */ /* 0x008fe8000c101b04 */
[----:B0-----:R-:W3:Y:S04]  /*1220*/  LD.E.64 R8, desc[UR6][R4.64+0x10] ;  /* 0x0000100604087980 */ /* 0x001ee8000c101b00 */
[----:B---3--:R0:W-:Y:S04]  /*1230*/  ST.E.64 desc[UR4][R6.64+0x10], R8 ;  /* 0x0000100806007985 */ /* 0x0081e8000c101b04 */
[----:B-1----:R-:W3:Y:S04]  /*1240*/  LD.E.64 R10, desc[UR6][R4.64+0x18] ;  /* 0x00001806040a7980 */ /* 0x002ee8000c101b00 */
[----:B---3--:R1:W-:Y:S04]  /*1250*/  ST.E.64 desc[UR4][R6.64+0x18], R10 ;  /* 0x0000180a06007985 */ /* 0x0083e8000c101b04 */
[----:B--2---:R-:W2:Y:S01]  /*1260*/  LD.E.64 R12, desc[UR6][R4.64+0x20] ;  /* 0x00002006040c7980 */ /* 0x004ea2000c101b00 */
[----:B------:R-:W-:-:S02]  /*1270*/  IADD3 R21, P1, PT, R4, 0x40, RZ ;  /* 0x0000004004157810 */ /* 0x000fc40007f3e0ff */
[----:B0-----:R-:W-:Y:S01]  /*1280*/  IADD3 R8, P2, PT, R6, 0x40, RZ ;  /* 0x0000004006087810 */ /* 0x001fe20007f5e0ff */
[----:B--2---:R-:W-:Y:S04]  /*1290*/  ST.E.64 desc[UR4][R6.64+0x20], R12 ;  /* 0x0000200c06007985 */ /* 0x004fe8000c101b04 */
[----:B------:R0:W2:Y:S01]  /*12a0*/  LD.E.64 R14, desc[UR6][R4.64+0x28] ;  /* 0x00002806040e7980 */ /* 0x0000a2000c101b00 */
[----:B-1----:R-:W-:Y:S01]  /*12b0*/  IMAD.X R10, RZ, RZ, R5, P1 ;  /* 0x000000ffff0a7224 */ /* 0x002fe200008e0605 */
[----:B------:R-:W-:Y:S01]  /*12c0*/  PLOP3.LUT P0, PT, PT, PT, PT, 0x8, 0x80 ;  /* 0x000000000080781c */ /* 0x000fe20003f0e170 */
[----:B------:R-:W-:Y:S01]  /*12d0*/  IMAD.X R9, RZ, RZ, R7, P2 ;  /* 0x000000ffff097224 */ /* 0x000fe200010e0607 */
[----:B------:R-:W-:Y:S01]  /*12e0*/  IADD3 R0, PT, PT, R0, 0x8, RZ ;  /* 0x0000000800007810 */ /* 0x000fe20007ffe0ff */
[----:B0-----:R-:W-:-:S02]  /*12f0*/  IMAD.MOV.U32 R4, RZ, RZ, R21 ;  /* 0x000000ffff047224 */ /* 0x001fc400078e0015 */
[----:B------:R-:W-:Y:S01]  /*1300*/  IMAD.MOV.U32 R5, RZ, RZ, R10 ;  /* 0x000000ffff057224 */ /* 0x000fe200078e000a */
[----:B--2---:R0:W-:Y:S02]  /*1310*/  ST.E.64 desc[UR4][R6.64+0x28], R14 ;  /* 0x0000280e06007985 */ /* 0x0041e4000c101b04 */
[----:B0-----:R-:W-:Y:S02]  /*1320*/  IMAD.MOV.U32 R6, RZ, RZ, R8 ;  /* 0x000000ffff067224 */ /* 0x001fe400078e0008 */
[----:B------:R-:W-:-:S07]  /*1330*/  IMAD.MOV.U32 R7, RZ, RZ, R9 ;  /* 0x000000ffff077224 */ /* 0x000fce00078e0009 */
.L_x_23:
[----:B------:R-:W-:Y:S05]  /*1340*/  BSYNC.RECONVERGENT B2 ;  /* 0x0000000000027941 */ /* 0x000fea0003800200 */
.L_x_22:
[----:B------:R-:W-:-:S13]  /*1350*/  ISETP.NE.OR P0, PT, R0, RZ, P0 ;  /* 0x000000ff0000720c */ /* 0x000fda0000705670 */
[----:B------:R-:W-:Y:S05]  /*1360*/  @!P0 BREAK.RELIABLE B0 ;  /* 0x0000000000008942 */ /* 0x000fea0003800100 */
[----:B------:R-:W-:Y:S05]  /*1370*/  @!P0 BRA `(.L_x_16) ;  /* 0x0000000000608947 */ /* 0x000fea0003800000 */
.L_x_18:
[----:B------:R-:W-:Y:S05]  /*1380*/  BSYNC.RELIABLE B0 ;  /* 0x0000000000007941 */ /* 0x000fea0003800100 */
.L_x_17:
        /* <DEDUP_REMOVED lines=8> */
[----:B------:R-:W2:Y:S01]  /*1410*/  LD.E.64 R12, desc[UR6][R4.64] ;  /* 0x00000006040c7980 */ /* 0x000ea2000c101b00 */
[----:B------:R-:W-:-:S05]  /*1420*/  VIADD R0, R0, 0x4 ;  /* 0x0000000400007836 */ /* 0x000fca0000000000 */
[----:B------:R-:W-:Y:S01]  /*1430*/  ISETP.NE.AND P0, PT, R0, RZ, PT ;  /* 0x000000ff0000720c */ /* 0x000fe20003f05270 */
[----:B--2---:R-:W-:Y:S04]  /*1440*/  ST.E.64 desc[UR4][R6.64], R12 ;  /* 0x0000000c06007985 */ /* 0x004fe8000c101b04 */
[----:B------:R2:W3:Y:S01]  /*1450*/  LD.E.64 R14, desc[UR6][R4.64+0x8] ;  /* 0x00000806040e7980 */ /* 0x0004e2000c101b00 */
        /* <DEDUP_REMOVED lines=9> */
[----:B------:R-:W-:Y:S06]  /*14f0*/  @P0 BRA `(.L_x_17) ;  /* 0xfffffffc00a40947 */ /* 0x000fec000383ffff */
.L_x_16:
[----:B------:R-:W-:Y:S05]  /*1500*/  BSYNC.RECONVERGENT B1 ;  /* 0x0000000000017941 */ /* 0x000fea0003800200 */
.L_x_15:
[----:B------:R-:W-:Y:S01]  /*1510*/  ISETP.NE.AND P0, PT, R20, RZ, PT ;  /* 0x000000ff1400720c */ /* 0x000fe20003f05270 */
[----:B------:R-:W-:-:S12]  /*1520*/  BSSY.RECONVERGENT B0, `(.L_x_24) ;  /* 0x0000014000007945 */ /* 0x000fd80003800200 */
[----:B------:R-:W-:Y:S05]  /*1530*/  @!P0 BRA `(.L_x_25) ;  /* 0x0000000000488947 */ /* 0x000fea0003800000 */
[----:B------:R-:W-:Y:S01]  /*1540*/  R2UR UR4, R16 ;  /* 0x00000000100472ca */ /* 0x000fe200000e0000 */
[----:B------:R-:W-:Y:S01]  /*1550*/  IMAD.WIDE.U32 R6, R3, 0x8, R22 ;  /* 0x0000000803067825 */ /* 0x000fe200078e0016 */
[----:B------:R-:W-:-:S13]  /*1560*/  R2UR UR5, R17 ;  /* 0x00000000110572ca */ /* 0x000fda00000e0000 */
[----:B------:R-:W2:Y:S01]  /*1570*/  LD.E.64 R4, desc[UR4][R6.64] ;  /* 0x0000000406047980 */ /* 0x000ea2000c101b00 */
[----:B------:R-:W-:Y:S01]  /*1580*/  ISETP.NE.AND P0, PT, R20, 0x1, PT ;  /* 0x000000011400780c */ /* 0x000fe20003f05270 */
[----:B------:R-:W-:-:S05]  /*1590*/  IMAD.WIDE.U32 R8, R3, 0x8, R36 ;  /* 0x0000000803087825 */ /* 0x000fca00078e0024 */
[----:B--2---:R0:W-:Y:S07]  /*15a0*/  ST.E.64 desc[UR4][R8.64], R4 ;  /* 0x0000000408007985 */ /* 0x0041ee000c101b04 */
[----:B------:R-:W-:Y:S05]  /*15b0*/  @!P0 BRA `(.L_x_25) ;  /* 0x0000000000288947 */ /* 0x000fea0003800000 */
[----:B------:R-:W-:Y:S02]  /*15c0*/  R2UR UR4, R16 ;  /* 0x00000000100472ca */ /* 0x000fe400000e0000 */
[----:B------:R-:W-:-:S13]  /*15d0*/  R2UR UR5, R17 ;  /* 0x00000000110572ca */ /* 0x000fda00000e0000 */
[----:B0-----:R-:W2:Y:S01]  /*15e0*/  LD.E.64 R4, desc[UR4][R6.64+0x8] ;  /* 0x0000080406047980 */ /* 0x001ea2000c101b00 */
[----:B------:R-:W-:-:S03]  /*15f0*/  ISETP.NE.AND P0, PT, R20, 0x2, PT ;  /* 0x000000021400780c */ /* 0x000fc60003f05270 */
[----:B--2---:R1:W-:Y:S10]  /*1600*/  ST.E.64 desc[UR4][R8.64+0x8], R4 ;  /* 0x0000080408007985 */ /* 0x0043f4000c101b04 */
[----:B------:R-:W-:Y:S05]  /*1610*/  @!P0 BRA `(.L_x_25) ;  /* 0x0000000000108947 */ /* 0x000fea0003800000 */
[----:B------:R-:W-:Y:S02]  /*1620*/  R2UR UR4, R16 ;  /* 0x00000000100472ca */ /* 0x000fe400000e0000 */
[----:B------:R-:W-:-:S13]  /*1630*/  R2UR UR5, R17 ;  /* 0x00000000110572ca */ /* 0x000fda00000e0000 */
[----:B-1----:R-:W2:Y:S04]  /*1640*/  LD.E.64 R4, desc[UR4][R6.64+0x10] ;  /* 0x0000100406047980 */ /* 0x002ea8000c101b00 */
[----:B--2---:R2:W-:Y:S02]  /*1650*/  ST.E.64 desc[UR4][R8.64+0x10], R4 ;  /* 0x0000100408007985 */ /* 0x0045e4000c101b04 */
.L_x_25:
[----:B------:R-:W-:Y:S05]  /*1660*/  BSYNC.RECONVERGENT B0 ;  /* 0x0000000000007941 */ /* 0x000fea0003800200 */
.L_x_24:
[----:B------:R-:W-:Y:S01]  /*1670*/  R2UR UR4, R16 ;  /* 0x00000000100472ca */ /* 0x000fe200000e0000 */
[----:B------:R-:W-:Y:S01]  /*1680*/  IMAD.WIDE.U32 R6, R32, 0x8, R36 ;  /* 0x0000000820067825 */ /* 0x000fe200078e0024 */
[----:B------:R-:W-:Y:S02]  /*1690*/  R2UR UR5, R17 ;  /* 0x00000000110572ca */ /* 0x000fe400000e0000 */
[----:B------:R-:W-:Y:S01]  /*16a0*/  MOV R0, 0x10 ;  /* 0x0000001000007802 */ /* 0x000fe20000000f00 */
[----:B012---:R-:W-:Y:S02]  /*16b0*/  IMAD.MOV.U32 R4, RZ, RZ, R22 ;  /* 0x000000ffff047224 */ /* 0x007fe400078e0016 */
[----:B------:R-:W-:Y:S01]  /*16c0*/  IMAD.MOV.U32 R5, RZ, RZ, R23 ;  /* 0x000000ffff057224 */ /* 0x000fe200078e0017 */
[----:B------:R0:W1:Y:S07]  /*16d0*/  LDC.64 R8, c[0x4][R0] ;  /* 0x0100000000087b82 */ /* 0x00006e0000000a00 */
[----:B------:R0:W-:Y:S02]  /*16e0*/  ST.E.64 desc[UR4][R6.64], R30 ;  /* 0x0000001e06007985 */ /* 0x0001e4000c101b04 */
[----:B------:R-:W-:-:S07]  /*16f0*/  LEPC R20, `(.L_x_26) ;  /* 0x000000001014794e */ /* 0x000fce0000000000 */
[----:B01----:R-:W-:Y:S05]  /*1700*/  CALL.ABS.NOINC R8 ;  /* 0x0000000008007343 */ /* 0x003fea0003c00000 */
.L_x_26:
[----:B------:R-:W-:-:S07]  /*1710*/  IMAD.MOV.U32 R25, RZ, RZ, R32 ;  /* 0x000000ffff197224 */ /* 0x000fce00078e0020 */
.L_x_9:
[----:B------:R-:W-:Y:S05]  /*1720*/  BSYNC.RECONVERGENT B6 ;  /* 0x0000000000067941 */ /* 0x000fea0003800200 */
.L_x_6:
[----:B------:R-:W-:-:S13]  /*1730*/  ISETP.NE.AND P0, PT, R25, RZ, PT ;  /* 0x000000ff1900720c */ /* 0x000fda0003f05270 */
[----:B------:R-:W-:Y:S05]  /*1740*/  @P0 BRA `(.L_x_27) ;  /* 0xffffffec001c0947 */ /* 0x000fea000383ffff */
[----:B------:R-:W-:Y:S05]  /*1750*/  BSYNC.RECONVERGENT B7 ;  /* 0x0000000000077941 */ /* 0x000fea0003800200 */
.L_x_3:
[----:B------:R-:W0:Y:S01]  /*1760*/  S2R R0, SR_LANEID ;  /* 0x0000000000007919 */ /* 0x000e220000000000 */
[----:B------:R-:W-:Y:S01]  /*1770*/  VOTEU.ANY UR4, UPT, PT ;  /* 0x0000000000047886 */ /* 0x000fe200038e0100 */
[----:B------:R-:W1:Y:S01]  /*1780*/  REDUX.SUM UR5, R2 ;  /* 0x00000000020573c4 */ /* 0x000e62000000c000 */
[----:B------:R-:W-:-:S07]  /*1790*/  UFLO.U32 UR4, UR4 ;  /* 0x00000004000472bd */ /* 0x000fce00080e0000 */
[----:B------:R-:W2:Y:S01]  /*17a0*/  LDC.64 R6, c[0x0][0x390] ;  /* 0x0000e400ff067b82 */ /* 0x000ea20000000a00 */
[----:B-1----:R-:W-:Y:S01]  /*17b0*/  IMAD.U32 R3, RZ, RZ, UR5 ;  /* 0x00000005ff037e24 */ /* 0x002fe2000f8e00ff */
[----:B0-----:R-:W-:-:S13]  /*17c0*/  ISETP.EQ.U32.AND P0, PT, R0, UR4, PT ;  /* 0x0000000400007c0c */ /* 0x001fda000bf02070 */
[----:B------:R-:W-:Y:S02]  /*17d0*/  @P0 R2UR UR6, R16 ;  /* 0x00000000100602ca */ /* 0x000fe400000e0000 */
[----:B------:R-:W-:-:S13]  /*17e0*/  @P0 R2UR UR7, R17 ;  /* 0x00000000110702ca */ /* 0x000fda00000e0000 */
[----:B--2---:R0:W-:Y:S01]  /*17f0*/  @P0 REDG.E.ADD.STRONG.GPU desc[UR6][R6.64], R3 ;  /* 0x000000030600098e */ /* 0x0041e2000c12e106 */
[----:B------:R-:W-:Y:S01]  /*1800*/  MOV R0, 0x10 ;  /* 0x0000001000007802 */ /* 0x000fe20000000f00 */
[----:B------:R-:W-:Y:S02]  /*1810*/  IMAD.MOV.U32 R4, RZ, RZ, R36 ;  /* 0x000000ffff047224 */ /* 0x000fe400078e0024 */
[----:B------:R-:W-:Y:S01]  /*1820*/  IMAD.MOV.U32 R5, RZ, RZ, R37 ;  /* 0x000000ffff057224 */ /* 0x000fe200078e0025 */
[----:B------:R0:W1:Y:S06]  /*1830*/  LDC.64 R8, c[0x4][R0] ;  /* 0x0100000000087b82 */ /* 0x00006c0000000a00 */
[----:B------:R-:W-:-:S07]  /*1840*/  LEPC R20, `(.L_x_28) ;  /* 0x000000001014794e */ /* 0x000fce0000000000 */
[----:B01----:R-:W-:Y:S05]  /*1850*/  CALL.ABS.NOINC R8 ;  /* 0x0000000008007343 */ /* 0x003fea0003c00000 */
.L_x_28:
[----:B------:R-:W-:Y:S05]  /*1860*/  EXIT ;  /* 0x000000000000794d */ /* 0x000fea0003800000 */
.L_x_29:
[----:B------:R-:W-:-:S00]  /*1870*/  BRA `(.L_x_29) ;  /* 0xfffffffc00fc7947 */ /* 0x000fc0000383ffff */
[----:B------:R-:W-:-:S00]  /*1880*/  NOP ;  /* 0x0000000000007918 */ /* 0x000fc00000000000 */
[----:B------:R-:W-:-:S00]  /*1890*/  NOP ;  /* 0x0000000000007918 */ /* 0x000fc00000000000 */
[----:B------:R-:W-:-:S00]  /*18a0*/  NOP ;  /* 0x0000000000007918 */ /* 0x000fc00000000000 */
[----:B------:R-:W-:-:S00]  /*18b0*/  NOP ;  /* 0x0000000000007918 */ /* 0x000fc00000000000 */
[----:B------:R-:W-:-:S00]  /*18c0*/  NOP ;  /* 0x0000000000007918 */ /* 0x000fc00000000000 */
[----:B------:R-:W-:-:S00]  /*18d0*/  NOP ;  /* 0x0000000000007918 */ /* 0x000fc00000000000 */
[----:B------:R-:W-:-:S00]  /*18e0*/  NOP ;  /* 0x0000000000007918 */ /* 0x000fc00000000000 */
[----:B------:R-:W-:-:S00]  /*18f0*/  NOP ;  /* 0x0000000000007918 */ /* 0x000fc00000000000 */
.L_x_30:


//--------------------- .nv.global.init           --------------------------
	.section	.nv.global.init,"aw",@progbits
.nv.global.init:
	.type		$str$5,@object
	.size		$str$5,($str$4 - $str$5)
$str$5:
        /*0000*/ 	.byte	0x20, 0x36, 0x54, 0x68, 0x72, 0x65, 0x61, 0x64, 0x20, 0x25, 0x64, 0x2e, 0x20, 0x56, 0x65, 0x72
        /*0010*/ 	.byte	0x74, 0x69, 0x63, 0x65, 0x3a, 0x20, 0x25, 0x64, 0x0a, 0x00
	.type		$str$4,@object
	.size		$str$4,($str$2 - $str$4)
$str$4:
        /*001a*/ 	.byte	0x20, 0x35, 0x54, 0x68, 0x72, 0x65, 0x61, 0x64, 0x20, 0x25, 0x64, 0x2e, 0x20, 0x55, 0x6c, 0x74
        /*002a*/ 	.byte	0x69, 0x6d, 0x6f, 0x20, 0x76, 0x65, 0x72, 0x74, 0x69, 0x63, 0x65, 0x3a, 0x20, 0x25, 0x64, 0x0a
        /*003a*/ 	.byte	0x00
	.type		$str$2,@object
	.size		$str$2,($str$6 - $str$2)
$str$2:
        /*003b*/ 	.byte	0x20, 0x33, 0x54, 0x68, 0x72, 0x65, 0x61, 0x64, 0x20, 0x25, 0x64, 0x2e, 0x20, 0x54, 0x61, 0x6d
        /*004b*/ 	.byte	0x61, 0x6e, 0x68, 0x6f, 0x20, 0x64, 0x6f, 0x20, 0x63, 0x6c, 0x69, 0x71, 0x75, 0x65, 0x3a, 0x20
        /*005b*/ 	.byte	0x25, 0x64, 0x0a, 0x00
	.type		$str$6,@object
	.size		$str$6,($str - $str$6)
$str$6:
        /*005f*/ 	.byte	0x20, 0x37, 0x54, 0x68, 0x72, 0x65, 0x61, 0x64, 0x20, 0x25, 0x64, 0x2e, 0x20, 0x54, 0x61, 0x6d
        /*006f*/ 	.byte	0x61, 0x6e, 0x68, 0x6f, 0x20, 0x64, 0x61, 0x20, 0x76, 0x69, 0x7a, 0x69, 0x6e, 0x68, 0x61, 0x6e
        /*007f*/ 	.byte	0xc3, 0xa7, 0x61, 0x3a, 0x20, 0x25, 0x64, 0x2e, 0x20, 0x44, 0x6f, 0x20, 0x76, 0x65, 0x72, 0x74
        /*008f*/ 	.byte	0x69, 0x63, 0x65, 0x20, 0x25, 0x64, 0x2e, 0x0a, 0x00
	.type		$str,@object
	.size		$str,($str$1 - $str)
$str:
        /*0098*/ 	.byte	0x20, 0x31, 0x54, 0x68, 0x72, 0x65, 0x61, 0x64, 0x20, 0x25, 0x64, 0x2e, 0x20, 0x56, 0x65, 0x72
        /*00a8*/ 	.byte	0x74, 0x69, 0x63, 0x65, 0x20, 0x69, 0x6e, 0x69, 0x63, 0x69, 0x61, 0x6c, 0x3a, 0x20, 0x25, 0x64
        /*00b8*/ 	.byte	0x2e, 0x20, 0x54, 0x61, 0x6d, 0x61, 0x6e, 0x68, 0x6f, 0x20, 0x64, 0x61, 0x20, 0x66, 0x69, 0x6c
        /*00c8*/ 	.byte	0x61, 0x3a, 0x20, 0x25, 0x64, 0x2e, 0x20, 0x56, 0x65, 0x72, 0x74, 0x69, 0x63, 0x65, 0x3a, 0x20
        /*00d8*/ 	.byte	0x25, 0x64, 0x2e, 0x20, 0x4e, 0x75, 0x6d, 0x20, 0x63, 0x6c, 0x69, 0x71, 0x75, 0x65, 0x73, 0x3a
        /*00e8*/ 	.byte	0x20, 0x25, 0x64, 0x2e, 0x20, 0x0a, 0x00
	.type		$str$1,@object
	.size		$str$1,($str$3 - $str$1)
$str$1:
        /*00ef*/ 	.byte	0x20, 0x32, 0x54, 0x68, 0x72, 0x65, 0x61, 0x64, 0x20, 0x25, 0x64, 0x2e, 0x20, 0x56, 0x65, 0x72
        /*00ff*/ 	.byte	0x74, 0x69, 0x63, 0x65, 0x20, 0x69, 0x6e, 0x69, 0x63, 0x69, 0x61, 0x6c, 0x3a, 0x20, 0x25, 0x64
        /*010f*/ 	.byte	0x2e, 0x20, 0x54, 0x61, 0x6d, 0x61, 0x6e, 0x68, 0x6f, 0x20, 0x64, 0x61, 0x20, 0x66, 0x69, 0x6c
        /*011f*/ 	.byte	0x61, 0x3a, 0x20, 0x25, 0x64, 0x2e, 0x20, 0x56, 0x65, 0x72, 0x74, 0x69, 0x63, 0x65, 0x3a, 0x20
        /*012f*/ 	.byte	0x25, 0x64, 0x2e, 0x20, 0x4e, 0x75, 0x6d, 0x20, 0x63, 0x6c, 0x69, 0x71, 0x75, 0x65, 0x73, 0x3a
        /*013f*/ 	.byte	0x20, 0x25, 0x64, 0x2e, 0x20, 0x0a, 0x00
	.type		$str$3,@object
	.size		$str$3,(.L_3 - $str$3)
$str$3:
        /*0146*/ 	.byte	0x20, 0x34, 0x54, 0x68, 0x72, 0x65, 0x61, 0x64, 0x20, 0x25, 0x64, 0x2e, 0x20, 0x43, 0x6c, 0x69
        /*0156*/ 	.byte	0x71, 0x75, 0x65, 0x20, 0x64, 0x65, 0x20, 0x74, 0x61, 0x6d, 0x61, 0x6e, 0x68, 0x6f, 0x20, 0x25
        /*0166*/ 	.byte	0x64, 0x20, 0x65, 0x6e, 0x63, 0x6f, 0x6e, 0x74, 0x72, 0x61, 0x64, 0x6f, 0x2e, 0x20, 0x56, 0x65
        /*0176*/ 	.byte	0x72, 0x74, 0x69, 0x63, 0x65, 0x20, 0x69, 0x6e, 0x69, 0x63, 0x69, 0x61, 0x6c, 0x3a, 0x20, 0x25
        /*0186*/ 	.byte	0x64, 0x2e, 0x20, 0x54, 0x61, 0x6d, 0x61, 0x6e, 0x68, 0x6f, 0x20, 0x64, 0x61, 0x20, 0x66, 0x69
        /*0196*/ 	.byte	0x6c, 0x61, 0x3a, 0x20, 0x25, 0x64, 0x2e, 0x20, 0x56, 0x65, 0x72, 0x74, 0x69, 0x63, 0x65, 0x3a
        /*01a6*/ 	.byte	0x20, 0x25, 0x64, 0x2e, 0x20, 0x4e, 0x75, 0x6d, 0x20, 0x63, 0x6c, 0x69, 0x71, 0x75, 0x65, 0x73
        /*01b6*/ 	.byte	0x3a, 0x20, 0x25, 0x64, 0x2e, 0x20, 0x0a, 0x00
.L_3:


//--------------------- .nv.shared.reserved.0     --------------------------
	.section	.nv.shared.reserved.0,"aw",@nobits
	.weak		__nv_reservedSMEM_offset_0_alias
	.size		__nv_reservedSMEM_offset_0_alias, 0, 64
	.other		__nv_reservedSMEM_offset_0_alias,@"STO_CUDA_RESERVED_SHARED STV_DEFAULT"
__nv_reservedSMEM_offset_0_alias:
	.zero		0
	.zero		64


//--------------------- .nv.constant0._Z12countCliquesPPiS_S_ii --------------------------
	.section	.nv.constant0._Z12countCliquesPPiS_S_ii,"a",@progbits
	.sectionflags	@""
	.align	4
.nv.constant0._Z12countCliquesPPiS_S_ii:
	.zero		928


//--------------------- SYMBOLS --------------------------

	.type		.nv.reservedSmem.offset0,@object
	.size		.nv.reservedSmem.offset0,0x4
	.type		malloc,@function
	.type		vprintf,@function
	.type		free,@function
